	.target	sm_90a

	.elftype	@"ET_EXEC"


//--------------------- .note.nv.tkinfo           --------------------------
	.section	.note.nv.tkinfo,"",@"SHT_NOTE"
	.sectionflags	@"SHF_NOTE_NV_TKINFO"
	.tkinfo
        /*0018*/ 	.word	0x00000002
        /*0030*/ 	.string	""
        /*0030*/ 	.string	"ptxas"
        /*0030*/ 	.string	"Cuda compilation tools, release 13.0, V13.0.88"
        /*0030*/ 	.string	"Build cuda_13.0.r13.0/compiler.36424714_0"
        /*0030*/ 	.string	"-arch sm_90a -m 64 "



//--------------------- .note.nv.cuinfo           --------------------------
	.section	.note.nv.cuinfo,"",@"SHT_NOTE"
	.sectionflags	@"SHF_NOTE_NV_CUINFO"
        /*0018*/ 	.short	0x0002
        /*001a*/ 	.short	0x005a
        /*001c*/ 	.short	0x0082
	.zero		2


//--------------------- .nv.info                  --------------------------
	.section	.nv.info,"",@"SHT_CUDA_INFO"
	.align	4


	//----- nvinfo : EIATTR_REGCOUNT
	.align		4
        /*0000*/ 	.byte	0x04, 0x2f
        /*0002*/ 	.short	(.L_15 - .L_14)
	.align		4
.L_14:
        /*0004*/ 	.word	index@(_ZN7cutlass13device_kernelINS_4gemm6kernel13GemmUniversalIN4cute5tupleIJiiiiEEENS1_10collective13CollectiveMmaINS1_34MainloopSm90TmaGmmaWarpSpecializedILi3ENS5_IJNS4_1CILi1EEESB_SB_EEENS1_35KernelTmaWarpSpecializedCooperativeEEENS5_IJNSA_ILi256EEENSA_ILi128EEESG_EEEfNS5_IJlSB_lEEEfSI_NS4_8TiledMMAINS4_8MMA_AtomIJNS4_4SM904GMMA30MMA_64x128x8_F32TF32TF32_SS_TNILNSM_7ScaleInE1ELSO_1EEEEEENS4_6LayoutINS5_IJNSA_ILi2EEESB_SB_EEENS5_IJSB_NSA_ILi0EEESU_EEEEENS5_IJNS4_10UnderscoreESX_SX_EEEEENS4_13SM90_TMA_LOADENS4_14ComposedLayoutINS4_7SwizzleILi3ELi4ELi3EEENS4_18smem_ptr_flag_bitsILi32EEENSR_INS5_IJNSA_ILi8EEENSA_ILi32EEEEEENS5_IJS17_SB_EEEEEEEvNS4_8identityES10_S1B_vS1C_EENS_8epilogue10collective6detail29Sm90TmaWarpSpecializedAdapterINS1F_15DefaultEpilogueIfSI_SI_NS1E_6thread17LinearCombinationIfLi1EffLNS1J_9ScaleType4KindE0ELNS_15FloatRoundStyleE2EfEENS1_15EpilogueDefaultEEEEEvvEEEEvNT_6ParamsE)
        /*0008*/ 	.word	0x000000a8


	//----- nvinfo : EIATTR_FRAME_SIZE
	.align		4
.L_15:
        /*000c*/ 	.byte	0x04, 0x11
        /*000e*/ 	.short	(.L_17 - .L_16)
	.align		4
.L_16:
        /*0010*/ 	.word	index@(_ZN7cutlass13device_kernelINS_4gemm6kernel13GemmUniversalIN4cute5tupleIJiiiiEEENS1_10collective13CollectiveMmaINS1_34MainloopSm90TmaGmmaWarpSpecializedILi3ENS5_IJNS4_1CILi1EEESB_SB_EEENS1_35KernelTmaWarpSpecializedCooperativeEEENS5_IJNSA_ILi256EEENSA_ILi128EEESG_EEEfNS5_IJlSB_lEEEfSI_NS4_8TiledMMAINS4_8MMA_AtomIJNS4_4SM904GMMA30MMA_64x128x8_F32TF32TF32_SS_TNILNSM_7ScaleInE1ELSO_1EEEEEENS4_6LayoutINS5_IJNSA_ILi2EEESB_SB_EEENS5_IJSB_NSA_ILi0EEESU_EEEEENS5_IJNS4_10UnderscoreESX_SX_EEEEENS4_13SM90_TMA_LOADENS4_14ComposedLayoutINS4_7SwizzleILi3ELi4ELi3EEENS4_18smem_ptr_flag_bitsILi32EEENSR_INS5_IJNSA_ILi8EEENSA_ILi32EEEEEENS5_IJS17_SB_EEEEEEEvNS4_8identityES10_S1B_vS1C_EENS_8epilogue10collective6detail29Sm90TmaWarpSpecializedAdapterINS1F_15DefaultEpilogueIfSI_SI_NS1E_6thread17LinearCombinationIfLi1EffLNS1J_9ScaleType4KindE0ELNS_15FloatRoundStyleE2EfEENS1_15EpilogueDefaultEEEEEvvEEEEvNT_6ParamsE)
        /*0014*/ 	.word	0x00000000


	//----- nvinfo : EIATTR_MIN_STACK_SIZE
	.align		4
.L_17:
        /*0018*/ 	.byte	0x04, 0x12
        /*001a*/ 	.short	(.L_19 - .L_18)
	.align		4
.L_18:
        /*001c*/ 	.word	index@(_ZN7cutlass13device_kernelINS_4gemm6kernel13GemmUniversalIN4cute5tupleIJiiiiEEENS1_10collective13CollectiveMmaINS1_34MainloopSm90TmaGmmaWarpSpecializedILi3ENS5_IJNS4_1CILi1EEESB_SB_EEENS1_35KernelTmaWarpSpecializedCooperativeEEENS5_IJNSA_ILi256EEENSA_ILi128EEESG_EEEfNS5_IJlSB_lEEEfSI_NS4_8TiledMMAINS4_8MMA_AtomIJNS4_4SM904GMMA30MMA_64x128x8_F32TF32TF32_SS_TNILNSM_7ScaleInE1ELSO_1EEEEEENS4_6LayoutINS5_IJNSA_ILi2EEESB_SB_EEENS5_IJSB_NSA_ILi0EEESU_EEEEENS5_IJNS4_10UnderscoreESX_SX_EEEEENS4_13SM90_TMA_LOADENS4_14ComposedLayoutINS4_7SwizzleILi3ELi4ELi3EEENS4_18smem_ptr_flag_bitsILi32EEENSR_INS5_IJNSA_ILi8EEENSA_ILi32EEEEEENS5_IJS17_SB_EEEEEEEvNS4_8identityES10_S1B_vS1C_EENS_8epilogue10collective6detail29Sm90TmaWarpSpecializedAdapterINS1F_15DefaultEpilogueIfSI_SI_NS1E_6thread17LinearCombinationIfLi1EffLNS1J_9ScaleType4KindE0ELNS_15FloatRoundStyleE2EfEENS1_15EpilogueDefaultEEEEEvvEEEEvNT_6ParamsE)
        /*0020*/ 	.word	0x00000000
.L_19:


//--------------------- .nv.compat                --------------------------
	.section	.nv.compat,"",@"SHT_CUDA_COMPAT_INFO"
	.align	4
        /*0000*/ 	.byte	0x02, 0x09, 0x01, 0x00, 0x02, 0x02, 0x04, 0x00, 0x02, 0x05, 0x05, 0x00, 0x03, 0x07, 0x01, 0x01
        /*0010*/ 	.byte	0x02, 0x03, 0x01, 0x00, 0x02, 0x06, 0x01, 0x00, 0x04, 0x0b, 0x08, 0x00, 0x00, 0x00, 0x00, 0x00
        /*0020*/ 	.byte	0x00, 0x00, 0x00, 0x00


//--------------------- .nv.info._ZN7cutlass13device_kernelINS_4gemm6kernel13GemmUniversalIN4cute5tupleIJiiiiEEENS1_10collective13CollectiveMmaINS1_34MainloopSm90TmaGmmaWarpSpecializedILi3ENS5_IJNS4_1CILi1EEESB_SB_EEENS1_35KernelTmaWarpSpecializedCooperativeEEENS5_IJNSA_ILi256EEENSA_ILi128EEESG_EEEfNS5_IJlSB_lEEEfSI_NS4_8TiledMMAINS4_8MMA_AtomIJNS4_4SM904GMMA30MMA_64x128x8_F32TF32TF32_SS_TNILNSM_7ScaleInE1ELSO_1EEEEEENS4_6LayoutINS5_IJNSA_ILi2EEESB_SB_EEENS5_IJSB_NSA_ILi0EEESU_EEEEENS5_IJNS4_10UnderscoreESX_SX_EEEEENS4_13SM90_TMA_LOADENS4_14ComposedLayoutINS4_7SwizzleILi3ELi4ELi3EEENS4_18smem_ptr_flag_bitsILi32EEENSR_INS5_IJNSA_ILi8EEENSA_ILi32EEEEEENS5_IJS17_SB_EEEEEEEvNS4_8identityES10_S1B_vS1C_EENS_8epilogue10collective6detail29Sm90TmaWarpSpecializedAdapterINS1F_15DefaultEpilogueIfSI_SI_NS1E_6thread17LinearCombinationIfLi1EffLNS1J_9ScaleType4KindE0ELNS_15FloatRoundStyleE2EfEENS1_15EpilogueDefaultEEEEEvvEEEEvNT_6ParamsE --------------------------
	.section	.nv.info._ZN7cutlass13device_kernelINS_4gemm6kernel13GemmUniversalIN4cute5tupleIJiiiiEEENS1_10collective13CollectiveMmaINS1_34MainloopSm90TmaGmmaWarpSpecializedILi3ENS5_IJNS4_1CILi1EEESB_SB_EEENS1_35KernelTmaWarpSpecializedCooperativeEEENS5_IJNSA_ILi256EEENSA_ILi128EEESG_EEEfNS5_IJlSB_lEEEfSI_NS4_8TiledMMAINS4_8MMA_AtomIJNS4_4SM904GMMA30MMA_64x128x8_F32TF32TF32_SS_TNILNSM_7ScaleInE1ELSO_1EEEEEENS4_6LayoutINS5_IJNSA_ILi2EEESB_SB_EEENS5_IJSB_NSA_ILi0EEESU_EEEEENS5_IJNS4_10UnderscoreESX_SX_EEEEENS4_13SM90_TMA_LOADENS4_14ComposedLayoutINS4_7SwizzleILi3ELi4ELi3EEENS4_18smem_ptr_flag_bitsILi32EEENSR_INS5_IJNSA_ILi8EEENSA_ILi32EEEEEENS5_IJS17_SB_EEEEEEEvNS4_8identityES10_S1B_vS1C_EENS_8epilogue10collective6detail29Sm90TmaWarpSpecializedAdapterINS1F_15DefaultEpilogueIfSI_SI_NS1E_6thread17LinearCombinationIfLi1EffLNS1J_9ScaleType4KindE0ELNS_15FloatRoundStyleE2EfEENS1_15EpilogueDefaultEEEEEvvEEEEvNT_6ParamsE,"",@"SHT_CUDA_INFO"
	.sectionflags	@""
	.align	4


	//----- nvinfo : EIATTR_CUDA_API_VERSION
	.align		4
        /*0000*/ 	.byte	0x04, 0x37
        /*0002*/ 	.short	(.L_21 - .L_20)
.L_20:
        /*0004*/ 	.word	0x00000082


	//----- nvinfo : EIATTR_KPARAM_INFO
	.align		4
.L_21:
        /*0008*/ 	.byte	0x04, 0x17
        /*000a*/ 	.short	(.L_23 - .L_22)
.L_22:
        /*000c*/ 	.word	0x00000000
        /*0010*/ 	.short	0x0000
        /*0012*/ 	.short	0x0070
        /*0014*/ 	.byte	0x00, 0xf0, 0x01, 0x10


	//----- nvinfo : EIATTR_SPARSE_MMA_MASK
	.align		4
.L_23:
        /*0018*/ 	.byte	0x03, 0x50
        /*001a*/ 	.short	0x0000


	//----- nvinfo : EIATTR_MAXREG_COUNT
	.align		4
        /*001c*/ 	.byte	0x03, 0x1b
        /*001e*/ 	.short	0x00a8


	//----- nvinfo : EIATTR_NUM_BARRIERS
	.align		4
        /*0020*/ 	.byte	0x02, 0x4c
        /*0022*/ 	.byte	0x01
	.zero		1


	//----- nvinfo : EIATTR_EXTERNS
	.align		4
        /*0024*/ 	.byte	0x04, 0x0f
        /*0026*/ 	.short	(.L_25 - .L_24)


	//   ....[0]....
	.align		4
.L_24:
        /*0028*/ 	.word	index@(__assertfail)


	//----- nvinfo : EIATTR_MERCURY_ISA_VERSION
	.align		4
.L_25:
        /*002c*/ 	.byte	0x03, 0x5f
        /*002e*/ 	.short	0x0101


	//----- nvinfo : EIATTR_INT_WARP_WIDE_INSTR_OFFSETS
	.align		4
        /*0030*/ 	.byte	0x04, 0x31
        /*0032*/ 	.short	(.L_27 - .L_26)


	//   ....[0]....
.L_26:
        /*0034*/ 	.word	0x00000390


	//   ....[1]....
        /*0038*/ 	.word	0x000003c0


	//   ....[2]....
        /*003c*/ 	.word	0x000004a0


	//----- nvinfo : EIATTR_COOP_GROUP_MASK_REGIDS
	.align		4
.L_27:
        /*0040*/ 	.byte	0x04, 0x29
        /*0042*/ 	.short	(.L_29 - .L_28)


	//   ....[0]....
.L_28:
        /*0044*/ 	.word	0xffffffff


	//   ....[1]....
        /*0048*/ 	.word	0xffffffff


	//   ....[2]....
        /*004c*/ 	.word	0xffffffff


	//   ....[3]....
        /*0050*/ 	.word	0xffffffff


	//   ....[4]....
        /*0054*/ 	.word	0xffffffff


	//----- nvinfo : EIATTR_COOP_GROUP_INSTR_OFFSETS
	.align		4
.L_29:
        /*0058*/ 	.byte	0x04, 0x28
        /*005a*/ 	.short	(.L_31 - .L_30)


	//   ....[0]....
.L_30:
        /*005c*/ 	.word	0x00000060


	//   ....[1]....
        /*0060*/ 	.word	0x00000070


	//   ....[2]....
        /*0064*/ 	.word	0x00000130


	//   ....[3]....
        /*0068*/ 	.word	0x000002a0


	//   ....[4]....
        /*006c*/ 	.word	0x00000f50


	//----- nvinfo : EIATTR_REG_RECONFIG
	.align		4
.L_31:
        /*0070*/ 	.byte	0x01, 0x54
	.zero		2


	//----- nvinfo : EIATTR_SYSCALL_OFFSETS
	.align		4
        /*0074*/ 	.byte	0x04, 0x46
        /*0076*/ 	.short	(.L_33 - .L_32)


	//   ....[0]....
.L_32:
        /*0078*/ 	.word	0x00001110


	//----- nvinfo : EIATTR_MBARRIER_INSTR_OFFSETS
	.align		4
.L_33:
        /*007c*/ 	.byte	0x04, 0x39
        /*007e*/ 	.short	(.L_35 - .L_34)


	//   ....[0]....
.L_34:
        /*0080*/ 	.word	0x00000230
        /*0084*/ 	.word	0x000000ff
        /*0088*/ 	.word	0x00000000
        /*008c*/ 	.short	0x0100
        /*008e*/ 	.byte	0x08
	.zero		1


	//   ....[1]....
        /*0090*/ 	.word	0x00000240
        /*0094*/ 	.word	0x000000ff
        /*0098*/ 	.word	0x00000018
        /*009c*/ 	.short	0x0100
        /*009e*/ 	.byte	0x08
	.zero		1


	//   ....[2]....
        /*00a0*/ 	.word	0x00000250
        /*00a4*/ 	.word	0x000000ff
        /*00a8*/ 	.word	0x00000008
        /*00ac*/ 	.short	0x0100
        /*00ae*/ 	.byte	0x08
	.zero		1


	//   ....[3]....
        /*00b0*/ 	.word	0x00000260
        /*00b4*/ 	.word	0x000000ff
        /*00b8*/ 	.word	0x00000020
        /*00bc*/ 	.short	0x0100
        /*00be*/ 	.byte	0x08
	.zero		1


	//   ....[4]....
        /*00c0*/ 	.word	0x00000270
        /*00c4*/ 	.word	0x000000ff
        /*00c8*/ 	.word	0x00000010
        /*00cc*/ 	.short	0x0100
        /*00ce*/ 	.byte	0x08
	.zero		1


	//   ....[5]....
        /*00d0*/ 	.word	0x00000280
        /*00d4*/ 	.word	0x000000ff
        /*00d8*/ 	.word	0x00000028
        /*00dc*/ 	.short	0x0100
        /*00de*/ 	.byte	0x08
	.zero		1


	//   ....[6]....
        /*00e0*/ 	.word	0x00000510
        /*00e4*/ 	.word	0x000000ff
        /*00e8*/ 	.word	0x00000040
        /*00ec*/ 	.short	0x0100
        /*00ee*/ 	.byte	0x06
	.zero		1


	//   ....[7]....
        /*00f0*/ 	.word	0x00000570
        /*00f4*/ 	.word	0x000000ff
        /*00f8*/ 	.word	0x00000048
        /*00fc*/ 	.short	0x0100
        /*00fe*/ 	.byte	0x06
	.zero		1


	//   ....[8]....
        /*0100*/ 	.word	0x00001190
        /*0104*/ 	.word	0x00000003
        /*0108*/ 	.word	0x00000000
        /*010c*/ 	.short	0x010a
        /*010e*/ 	.byte	0x3f
	.zero		1


	//   ....[9]....
        /*0110*/ 	.word	0x000011d0
        /*0114*/ 	.word	0x00000003
        /*0118*/ 	.word	0x00000000
        /*011c*/ 	.short	0x010a
        /*011e*/ 	.byte	0x3f
	.zero		1


	//   ....[10]....
        /*0120*/ 	.word	0x00001fc0
        /*0124*/ 	.word	0x000000ff
        /*0128*/ 	.word	0x00000000
        /*012c*/ 	.short	0x010a
        /*012e*/ 	.byte	0x09
	.zero		1


	//   ....[11]....
        /*0130*/ 	.word	0x00002000
        /*0134*/ 	.word	0x000000ff
        /*0138*/ 	.word	0x00000000
        /*013c*/ 	.short	0x010a
        /*013e*/ 	.byte	0x09
	.zero		1


	//   ....[12]....
        /*0140*/ 	.word	0x00002ca0
        /*0144*/ 	.word	0x000000ff
        /*0148*/ 	.word	0x00000000
        /*014c*/ 	.short	0x0101
        /*014e*/ 	.byte	0x08
	.zero		1


	//   ....[13]....
        /*0150*/ 	.word	0x00002ea0
        /*0154*/ 	.word	0x000000ff
        /*0158*/ 	.word	0x00000000
        /*015c*/ 	.short	0x0101
        /*015e*/ 	.byte	0x06
	.zero		1


	//   ....[14]....
        /*0160*/ 	.word	0x0000a7a0
        /*0164*/ 	.word	0x0000000e
        /*0168*/ 	.word	0x00000018
        /*016c*/ 	.short	0x010a
        /*016e*/ 	.byte	0x3f
	.zero		1


	//   ....[15]....
        /*0170*/ 	.word	0x0000ad50
        /*0174*/ 	.word	0x00000006
        /*0178*/ 	.word	0x00000048
        /*017c*/ 	.short	0x0101
        /*017e*/ 	.byte	0x3f
	.zero		1


	//   ....[16]....
        /*0180*/ 	.word	0x0000b480
        /*0184*/ 	.word	0x00000007
        /*0188*/ 	.word	0x00000000
        /*018c*/ 	.short	0x010a
        /*018e*/ 	.byte	0x3f
	.zero		1


	//   ....[17]....
        /*0190*/ 	.word	0x0000b500
        /*0194*/ 	.word	0x00000009
        /*0198*/ 	.word	0x00000000
        /*019c*/ 	.short	0x010a
        /*019e*/ 	.byte	0x3f
	.zero		1


	//   ....[18]....
        /*01a0*/ 	.word	0x0000b590
        /*01a4*/ 	.word	0x00000003
        /*01a8*/ 	.word	0x00000000
        /*01ac*/ 	.short	0x010a
        /*01ae*/ 	.byte	0x3f
	.zero		1


	//   ....[19]....
        /*01b0*/ 	.word	0x0000b5f0
        /*01b4*/ 	.word	0x00000003
        /*01b8*/ 	.word	0x00000000
        /*01bc*/ 	.short	0x010a
        /*01be*/ 	.byte	0x3f
	.zero		1


	//   ....[20]....
        /*01c0*/ 	.word	0x0000b650
        /*01c4*/ 	.word	0x00000004
        /*01c8*/ 	.word	0x00000000
        /*01cc*/ 	.short	0x010a
        /*01ce*/ 	.byte	0x3f
	.zero		1


	//   ....[21]....
        /*01d0*/ 	.word	0x0000b720
        /*01d4*/ 	.word	0x0000000e
        /*01d8*/ 	.word	0x00000018
        /*01dc*/ 	.short	0x010a
        /*01de*/ 	.byte	0x3f
	.zero		1


	//   ....[22]....
        /*01e0*/ 	.word	0x0000b7f0
        /*01e4*/ 	.word	0x00000007
        /*01e8*/ 	.word	0x00000000
        /*01ec*/ 	.short	0x010a
        /*01ee*/ 	.byte	0x3f
	.zero		1


	//   ....[23]....
        /*01f0*/ 	.word	0x0000b840
        /*01f4*/ 	.word	0x00000009
        /*01f8*/ 	.word	0x00000000
        /*01fc*/ 	.short	0x010a
        /*01fe*/ 	.byte	0x3f
	.zero		1


	//----- nvinfo : EIATTR_NUM_MBARRIERS
	.align		4
.L_35:
        /*0200*/ 	.byte	0x03, 0x38
        /*0202*/ 	.short	0x0008


	//----- nvinfo : EIATTR_EXIT_INSTR_OFFSETS
	.align		4
        /*0204*/ 	.byte	0x04, 0x1c
        /*0206*/ 	.short	(.L_37 - .L_36)


	//   ....[0]....
.L_36:
        /*0208*/ 	.word	0x000005c0


	//   ....[1]....
        /*020c*/ 	.word	0x00000e80


	//   ....[2]....
        /*0210*/ 	.word	0x00009e10


	//   ....[3]....
        /*0214*/ 	.word	0x0000a440


	//   ....[4]....
        /*0218*/ 	.word	0x0000b5e0


	//----- nvinfo : EIATTR_MAX_THREADS
	.align		4
.L_37:
        /*021c*/ 	.byte	0x04, 0x05
        /*021e*/ 	.short	(.L_39 - .L_38)
.L_38:
        /*0220*/ 	.word	0x00000180
        /*0224*/ 	.word	0x00000001
        /*0228*/ 	.word	0x00000001


	//----- nvinfo : EIATTR_CRS_STACK_SIZE
	.align		4
.L_39:
        /*022c*/ 	.byte	0x04, 0x1e
        /*022e*/ 	.short	(.L_41 - .L_40)
.L_40:
        /*0230*/ 	.word	0x00000000


	//----- nvinfo : EIATTR_CBANK_PARAM_SIZE
	.align		4
.L_41:
        /*0234*/ 	.byte	0x03, 0x19
        /*0236*/ 	.short	0x0470


	//----- nvinfo : EIATTR_PARAM_CBANK
	.align		4
        /*0238*/ 	.byte	0x04, 0x0a
        /*023a*/ 	.short	(.L_43 - .L_42)
	.align		4
.L_42:
        /*023c*/ 	.word	index@(.nv.constant0._ZN7cutlass13device_kernelINS_4gemm6kernel13GemmUniversalIN4cute5tupleIJiiiiEEENS1_10collective13CollectiveMmaINS1_34MainloopSm90TmaGmmaWarpSpecializedILi3ENS5_IJNS4_1CILi1EEESB_SB_EEENS1_35KernelTmaWarpSpecializedCooperativeEEENS5_IJNSA_ILi256EEENSA_ILi128EEESG_EEEfNS5_IJlSB_lEEEfSI_NS4_8TiledMMAINS4_8MMA_AtomIJNS4_4SM904GMMA30MMA_64x128x8_F32TF32TF32_SS_TNILNSM_7ScaleInE1ELSO_1EEEEEENS4_6LayoutINS5_IJNSA_ILi2EEESB_SB_EEENS5_IJSB_NSA_ILi0EEESU_EEEEENS5_IJNS4_10UnderscoreESX_SX_EEEEENS4_13SM90_TMA_LOADENS4_14ComposedLayoutINS4_7SwizzleILi3ELi4ELi3EEENS4_18smem_ptr_flag_bitsILi32EEENSR_INS5_IJNSA_ILi8EEENSA_ILi32EEEEEENS5_IJS17_SB_EEEEEEEvNS4_8identityES10_S1B_vS1C_EENS_8epilogue10collective6detail29Sm90TmaWarpSpecializedAdapterINS1F_15DefaultEpilogueIfSI_SI_NS1E_6thread17LinearCombinationIfLi1EffLNS1J_9ScaleType4KindE0ELNS_15FloatRoundStyleE2EfEENS1_15EpilogueDefaultEEEEEvvEEEEvNT_6ParamsE)
        /*0240*/ 	.short	0x0210
        /*0242*/ 	.short	0x0470


	//----- nvinfo : EIATTR_SW_WAR
	.align		4
.L_43:
        /*0244*/ 	.byte	0x04, 0x36
        /*0246*/ 	.short	(.L_45 - .L_44)
.L_44:
        /*0248*/ 	.word	0x00000008
.L_45:


//--------------------- .nv.callgraph             --------------------------
	.section	.nv.callgraph,"",@"SHT_CUDA_CALLGRAPH"
	.align	4
	.sectionentsize	8
	.align		4
        /*0000*/ 	.word	0x00000000
	.align		4
        /*0004*/ 	.word	0xffffffff
	.align		4
        /*0008*/ 	.word	index@(_ZN7cutlass13device_kernelINS_4gemm6kernel13GemmUniversalIN4cute5tupleIJiiiiEEENS1_10collective13CollectiveMmaINS1_34MainloopSm90TmaGmmaWarpSpecializedILi3ENS5_IJNS4_1CILi1EEESB_SB_EEENS1_35KernelTmaWarpSpecializedCooperativeEEENS5_IJNSA_ILi256EEENSA_ILi128EEESG_EEEfNS5_IJlSB_lEEEfSI_NS4_8TiledMMAINS4_8MMA_AtomIJNS4_4SM904GMMA30MMA_64x128x8_F32TF32TF32_SS_TNILNSM_7ScaleInE1ELSO_1EEEEEENS4_6LayoutINS5_IJNSA_ILi2EEESB_SB_EEENS5_IJSB_NSA_ILi0EEESU_EEEEENS5_IJNS4_10UnderscoreESX_SX_EEEEENS4_13SM90_TMA_LOADENS4_14ComposedLayoutINS4_7SwizzleILi3ELi4ELi3EEENS4_18smem_ptr_flag_bitsILi32EEENSR_INS5_IJNSA_ILi8EEENSA_ILi32EEEEEENS5_IJS17_SB_EEEEEEEvNS4_8identityES10_S1B_vS1C_EENS_8epilogue10collective6detail29Sm90TmaWarpSpecializedAdapterINS1F_15DefaultEpilogueIfSI_SI_NS1E_6thread17LinearCombinationIfLi1EffLNS1J_9ScaleType4KindE0ELNS_15FloatRoundStyleE2EfEENS1_15EpilogueDefaultEEEEEvvEEEEvNT_6ParamsE)
	.align		4
        /*000c*/ 	.word	index@(__assertfail)
	.align		4
        /*0010*/ 	.word	0x00000000
	.align		4
        /*0014*/ 	.word	0xfffffffe
	.align		4
        /*0018*/ 	.word	0x00000000
	.align		4
        /*001c*/ 	.word	0xfffffffd
	.align		4
        /*0020*/ 	.word	0x00000000
	.align		4
        /*0024*/ 	.word	0xfffffffc


//--------------------- .nv.constant4             --------------------------
	.section	.nv.constant4,"a",@progbits
	.align	8
	.align		8
.nv.constant4:
        /*0000*/ 	.dword	__assertfail
	.align		8
        /*0008*/ 	.dword	__unnamed_1
	.align		8
        /*0010*/ 	.dword	_ZN40_INTERNAL_1c8ee75f_4_k_cu_bca796fc_303414cuda3std3__45__cpo5beginE
	.align		8
        /*0018*/ 	.dword	_ZN40_INTERNAL_1c8ee75f_4_k_cu_bca796fc_303414cuda3std3__45__cpo3endE
	.align		8
        /*0020*/ 	.dword	_ZN40_INTERNAL_1c8ee75f_4_k_cu_bca796fc_303414cuda3std3__45__cpo6cbeginE
	.align		8
        /*0028*/ 	.dword	_ZN40_INTERNAL_1c8ee75f_4_k_cu_bca796fc_303414cuda3std3__45__cpo4cendE
	.align		8
        /*0030*/ 	.dword	_ZN40_INTERNAL_1c8ee75f_4_k_cu_bca796fc_303414cuda3std3__442_GLOBAL__N__1c8ee75f_4_k_cu_bca796fc_303416ignoreE
	.align		8
        /*0038*/ 	.dword	_ZN40_INTERNAL_1c8ee75f_4_k_cu_bca796fc_303414cuda3std3__419piecewise_constructE
	.align		8
        /*0040*/ 	.dword	_ZN40_INTERNAL_1c8ee75f_4_k_cu_bca796fc_303414cuda3std3__48in_placeE
	.align		8
        /*0048*/ 	.dword	_ZN40_INTERNAL_1c8ee75f_4_k_cu_bca796fc_303414cuda3std6ranges3__45__cpo4swapE
	.align		8
        /*0050*/ 	.dword	_ZN40_INTERNAL_1c8ee75f_4_k_cu_bca796fc_303414cuda3std6ranges3__45__cpo9iter_moveE
	.align		8
        /*0058*/ 	.dword	_ZN40_INTERNAL_1c8ee75f_4_k_cu_bca796fc_303414cute7productE
	.align		8
        /*0060*/ 	.dword	_ZN40_INTERNAL_1c8ee75f_4_k_cu_bca796fc_303414cute1_E
	.align		8
        /*0068*/ 	.dword	$str$22
	.align		8
        /*0070*/ 	.dword	$str$23


//--------------------- .text._ZN7cutlass13device_kernelINS_4gemm6kernel13GemmUniversalIN4cute5tupleIJiiiiEEENS1_10collective13CollectiveMmaINS1_34MainloopSm90TmaGmmaWarpSpecializedILi3ENS5_IJNS4_1CILi1EEESB_SB_EEENS1_35KernelTmaWarpSpecializedCooperativeEEENS5_IJNSA_ILi256EEENSA_ILi128EEESG_EEEfNS5_IJlSB_lEEEfSI_NS4_8TiledMMAINS4_8MMA_AtomIJNS4_4SM904GMMA30MMA_64x128x8_F32TF32TF32_SS_TNILNSM_7ScaleInE1ELSO_1EEEEEENS4_6LayoutINS5_IJNSA_ILi2EEESB_SB_EEENS5_IJSB_NSA_ILi0EEESU_EEEEENS5_IJNS4_10UnderscoreESX_SX_EEEEENS4_13SM90_TMA_LOADENS4_14ComposedLayoutINS4_7SwizzleILi3ELi4ELi3EEENS4_18smem_ptr_flag_bitsILi32EEENSR_INS5_IJNSA_ILi8EEENSA_ILi32EEEEEENS5_IJS17_SB_EEEEEEEvNS4_8identityES10_S1B_vS1C_EENS_8epilogue10collective6detail29Sm90TmaWarpSpecializedAdapterINS1F_15DefaultEpilogueIfSI_SI_NS1E_6thread17LinearCombinationIfLi1EffLNS1J_9ScaleType4KindE0ELNS_15FloatRoundStyleE2EfEENS1_15EpilogueDefaultEEEEEvvEEEEvNT_6ParamsE --------------------------
	.section	.text._ZN7cutlass13device_kernelINS_4gemm6kernel13GemmUniversalIN4cute5tupleIJiiiiEEENS1_10collective13CollectiveMmaINS1_34MainloopSm90TmaGmmaWarpSpecializedILi3ENS5_IJNS4_1CILi1EEESB_SB_EEENS1_35KernelTmaWarpSpecializedCooperativeEEENS5_IJNSA_ILi256EEENSA_ILi128EEESG_EEEfNS5_IJlSB_lEEEfSI_NS4_8TiledMMAINS4_8MMA_AtomIJNS4_4SM904GMMA30MMA_64x128x8_F32TF32TF32_SS_TNILNSM_7ScaleInE1ELSO_1EEEEEENS4_6LayoutINS5_IJNSA_ILi2EEESB_SB_EEENS5_IJSB_NSA_ILi0EEESU_EEEEENS5_IJNS4_10UnderscoreESX_SX_EEEEENS4_13SM90_TMA_LOADENS4_14ComposedLayoutINS4_7SwizzleILi3ELi4ELi3EEENS4_18smem_ptr_flag_bitsILi32EEENSR_INS5_IJNSA_ILi8EEENSA_ILi32EEEEEENS5_IJS17_SB_EEEEEEEvNS4_8identityES10_S1B_vS1C_EENS_8epilogue10collective6detail29Sm90TmaWarpSpecializedAdapterINS1F_15DefaultEpilogueIfSI_SI_NS1E_6thread17LinearCombinationIfLi1EffLNS1J_9ScaleType4KindE0ELNS_15FloatRoundStyleE2EfEENS1_15EpilogueDefaultEEEEEvvEEEEvNT_6ParamsE,"ax",@progbits
	.align	128
.text._ZN7cutlass13device_kernelINS_4gemm6kernel13GemmUniversalIN4cute5tupleIJiiiiEEENS1_10collective13CollectiveMmaINS1_34MainloopSm90TmaGmmaWarpSpecializedILi3ENS5_IJNS4_1CILi1EEESB_SB_EEENS1_35KernelTmaWarpSpecializedCooperativeEEENS5_IJNSA_ILi256EEENSA_ILi128EEESG_EEEfNS5_IJlSB_lEEEfSI_NS4_8TiledMMAINS4_8MMA_AtomIJNS4_4SM904GMMA30MMA_64x128x8_F32TF32TF32_SS_TNILNSM_7ScaleInE1ELSO_1EEEEEENS4_6LayoutINS5_IJNSA_ILi2EEESB_SB_EEENS5_IJSB_NSA_ILi0EEESU_EEEEENS5_IJNS4_10UnderscoreESX_SX_EEEEENS4_13SM90_TMA_LOADENS4_14ComposedLayoutINS4_7SwizzleILi3ELi4ELi3EEENS4_18smem_ptr_flag_bitsILi32EEENSR_INS5_IJNSA_ILi8EEENSA_ILi32EEEEEENS5_IJS17_SB_EEEEEEEvNS4_8identityES10_S1B_vS1C_EENS_8epilogue10collective6detail29Sm90TmaWarpSpecializedAdapterINS1F_15DefaultEpilogueIfSI_SI_NS1E_6thread17LinearCombinationIfLi1EffLNS1J_9ScaleType4KindE0ELNS_15FloatRoundStyleE2EfEENS1_15EpilogueDefaultEEEEEvvEEEEvNT_6ParamsE:
        .type           _ZN7cutlass13device_kernelINS_4gemm6kernel13GemmUniversalIN4cute5tupleIJiiiiEEENS1_10collective13CollectiveMmaINS1_34MainloopSm90TmaGmmaWarpSpecializedILi3ENS5_IJNS4_1CILi1EEESB_SB_EEENS1_35KernelTmaWarpSpecializedCooperativeEEENS5_IJNSA_ILi256EEENSA_ILi128EEESG_EEEfNS5_IJlSB_lEEEfSI_NS4_8TiledMMAINS4_8MMA_AtomIJNS4_4SM904GMMA30MMA_64x128x8_F32TF32TF32_SS_TNILNSM_7ScaleInE1ELSO_1EEEEEENS4_6LayoutINS5_IJNSA_ILi2EEESB_SB_EEENS5_IJSB_NSA_ILi0EEESU_EEEEENS5_IJNS4_10UnderscoreESX_SX_EEEEENS4_13SM90_TMA_LOADENS4_14ComposedLayoutINS4_7SwizzleILi3ELi4ELi3EEENS4_18smem_ptr_flag_bitsILi32EEENSR_INS5_IJNSA_ILi8EEENSA_ILi32EEEEEENS5_IJS17_SB_EEEEEEEvNS4_8identityES10_S1B_vS1C_EENS_8epilogue10collective6detail29Sm90TmaWarpSpecializedAdapterINS1F_15DefaultEpilogueIfSI_SI_NS1E_6thread17LinearCombinationIfLi1EffLNS1J_9ScaleType4KindE0ELNS_15FloatRoundStyleE2EfEENS1_15EpilogueDefaultEEEEEvvEEEEvNT_6ParamsE,@function
        .size           _ZN7cutlass13device_kernelINS_4gemm6kernel13GemmUniversalIN4cute5tupleIJiiiiEEENS1_10collective13CollectiveMmaINS1_34MainloopSm90TmaGmmaWarpSpecializedILi3ENS5_IJNS4_1CILi1EEESB_SB_EEENS1_35KernelTmaWarpSpecializedCooperativeEEENS5_IJNSA_ILi256EEENSA_ILi128EEESG_EEEfNS5_IJlSB_lEEEfSI_NS4_8TiledMMAINS4_8MMA_AtomIJNS4_4SM904GMMA30MMA_64x128x8_F32TF32TF32_SS_TNILNSM_7ScaleInE1ELSO_1EEEEEENS4_6LayoutINS5_IJNSA_ILi2EEESB_SB_EEENS5_IJSB_NSA_ILi0EEESU_EEEEENS5_IJNS4_10UnderscoreESX_SX_EEEEENS4_13SM90_TMA_LOADENS4_14ComposedLayoutINS4_7SwizzleILi3ELi4ELi3EEENS4_18smem_ptr_flag_bitsILi32EEENSR_INS5_IJNSA_ILi8EEENSA_ILi32EEEEEENS5_IJS17_SB_EEEEEEEvNS4_8identityES10_S1B_vS1C_EENS_8epilogue10collective6detail29Sm90TmaWarpSpecializedAdapterINS1F_15DefaultEpilogueIfSI_SI_NS1E_6thread17LinearCombinationIfLi1EffLNS1J_9ScaleType4KindE0ELNS_15FloatRoundStyleE2EfEENS1_15EpilogueDefaultEEEEEvvEEEEvNT_6ParamsE,(.L_x_318 - _ZN7cutlass13device_kernelINS_4gemm6kernel13GemmUniversalIN4cute5tupleIJiiiiEEENS1_10collective13CollectiveMmaINS1_34MainloopSm90TmaGmmaWarpSpecializedILi3ENS5_IJNS4_1CILi1EEESB_SB_EEENS1_35KernelTmaWarpSpecializedCooperativeEEENS5_IJNSA_ILi256EEENSA_ILi128EEESG_EEEfNS5_IJlSB_lEEEfSI_NS4_8TiledMMAINS4_8MMA_AtomIJNS4_4SM904GMMA30MMA_64x128x8_F32TF32TF32_SS_TNILNSM_7ScaleInE1ELSO_1EEEEEENS4_6LayoutINS5_IJNSA_ILi2EEESB_SB_EEENS5_IJSB_NSA_ILi0EEESU_EEEEENS5_IJNS4_10UnderscoreESX_SX_EEEEENS4_13SM90_TMA_LOADENS4_14ComposedLayoutINS4_7SwizzleILi3ELi4ELi3EEENS4_18smem_ptr_flag_bitsILi32EEENSR_INS5_IJNSA_ILi8EEENSA_ILi32EEEEEENS5_IJS17_SB_EEEEEEEvNS4_8identityES10_S1B_vS1C_EENS_8epilogue10collective6detail29Sm90TmaWarpSpecializedAdapterINS1F_15DefaultEpilogueIfSI_SI_NS1E_6thread17LinearCombinationIfLi1EffLNS1J_9ScaleType4KindE0ELNS_15FloatRoundStyleE2EfEENS1_15EpilogueDefaultEEEEEvvEEEEvNT_6ParamsE)
        .other          _ZN7cutlass13device_kernelINS_4gemm6kernel13GemmUniversalIN4cute5tupleIJiiiiEEENS1_10collective13CollectiveMmaINS1_34MainloopSm90TmaGmmaWarpSpecializedILi3ENS5_IJNS4_1CILi1EEESB_SB_EEENS1_35KernelTmaWarpSpecializedCooperativeEEENS5_IJNSA_ILi256EEENSA_ILi128EEESG_EEEfNS5_IJlSB_lEEEfSI_NS4_8TiledMMAINS4_8MMA_AtomIJNS4_4SM904GMMA30MMA_64x128x8_F32TF32TF32_SS_TNILNSM_7ScaleInE1ELSO_1EEEEEENS4_6LayoutINS5_IJNSA_ILi2EEESB_SB_EEENS5_IJSB_NSA_ILi0EEESU_EEEEENS5_IJNS4_10UnderscoreESX_SX_EEEEENS4_13SM90_TMA_LOADENS4_14ComposedLayoutINS4_7SwizzleILi3ELi4ELi3EEENS4_18smem_ptr_flag_bitsILi32EEENSR_INS5_IJNSA_ILi8EEENSA_ILi32EEEEEENS5_IJS17_SB_EEEEEEEvNS4_8identityES10_S1B_vS1C_EENS_8epilogue10collective6detail29Sm90TmaWarpSpecializedAdapterINS1F_15DefaultEpilogueIfSI_SI_NS1E_6thread17LinearCombinationIfLi1EffLNS1J_9ScaleType4KindE0ELNS_15FloatRoundStyleE2EfEENS1_15EpilogueDefaultEEEEEvvEEEEvNT_6ParamsE,@"STO_CUDA_ENTRY STV_DEFAULT"
_ZN7cutlass13device_kernelINS_4gemm6kernel13GemmUniversalIN4cute5tupleIJiiiiEEENS1_10collective13CollectiveMmaINS1_34MainloopSm90TmaGmmaWarpSpecializedILi3ENS5_IJNS4_1CILi1EEESB_SB_EEENS1_35KernelTmaWarpSpecializedCooperativeEEENS5_IJNSA_ILi256EEENSA_ILi128EEESG_EEEfNS5_IJlSB_lEEEfSI_NS4_8TiledMMAINS4_8MMA_AtomIJNS4_4SM904GMMA30MMA_64x128x8_F32TF32TF32_SS_TNILNSM_7ScaleInE1ELSO_1EEEEEENS4_6LayoutINS5_IJNSA_ILi2EEESB_SB_EEENS5_IJSB_NSA_ILi0EEESU_EEEEENS5_IJNS4_10UnderscoreESX_SX_EEEEENS4_13SM90_TMA_LOADENS4_14ComposedLayoutINS4_7SwizzleILi3ELi4ELi3EEENS4_18smem_ptr_flag_bitsILi32EEENSR_INS5_IJNSA_ILi8EEENSA_ILi32EEEEEENS5_IJS17_SB_EEEEEEEvNS4_8identityES10_S1B_vS1C_EENS_8epilogue10collective6detail29Sm90TmaWarpSpecializedAdapterINS1F_15DefaultEpilogueIfSI_SI_NS1E_6thread17LinearCombinationIfLi1EffLNS1J_9ScaleType4KindE0ELNS_15FloatRoundStyleE2EfEENS1_15EpilogueDefaultEEEEEvvEEEEvNT_6ParamsE:
[----:B------:R-:W0:Y:S01]  /*0000*/  LDC R1, c[0x0][0x28] ;  /* 0x00000a00ff017b82 */ /* 0x000e220000000800 */
[----:B------:R-:W1:Y:S01]  /*0010*/  S2R R18, SR_TID.X ;  /* 0x0000000000127919 */ /* 0x000e620000002100 */
[----:B------:R-:W-:Y:S01]  /*0020*/  ELECT P0, URZ, PT ;  /* 0x00000000003f782f */ /* 0x000fe20003800000 */
[----:B------:R-:W-:Y:S01]  /*0030*/  BSSY B0, `(.L_x_0) ;  /* 0x000000f000007945 */ /* 0x000fe20003800000 */
[--C-:B-1----:R-:W-:Y:S02]  /*0040*/  SHF.R.U32.HI R0, RZ, 0x5, R18.reuse ;  /* 0x00000005ff007819 */ /* 0x102fe40000011612 */
[----:B------:R-:W-:-:S03]  /*0050*/  SHF.R.U32.HI R22, RZ, 0x7, R18 ;  /* 0x00000007ff167819 */ /* 0x000fc60000011612 */
[----:B------:R-:W1:Y:S04]  /*0060*/  SHFL.IDX PT, R5, R0, RZ, 0x1f ;  /* 0x00001fff00057589 */ /* 0x000e6800000e0000 */
[----:B------:R2:W3:Y:S01]  /*0070*/  SHFL.IDX PT, R8, R22, RZ, 0x1f ;  /* 0x00001fff16087589 */ /* 0x0004e200000e0000 */
[----:B-1----:R-:W-:-:S13]  /*0080*/  ISETP.NE.OR P0, PT, R5, RZ, !P0 ;  /* 0x000000ff0500720c */ /* 0x002fda0004705670 */
[----:B0-23--:R-:W-:Y:S05]  /*0090*/  @P0 BRA `(.L_x_1) ;  /* 0x0000000000200947 */ /* 0x00dfea0003800000 */
[----:B------:R-:W-:Y:S02]  /*00a0*/  ULDC.64 UR4, c[0x0][0x198] ;  /* 0x0000660000047ab9 */ /* 0x000fe40000000a00 */
[----:B------:R-:W-:Y:S02]  /*00b0*/  UIADD3 UR6, UP0, UR4, 0xf0, URZ ;  /* 0x000000f004067890 */ /* 0x000fe4000ff1e03f */
[----:B------:R-:W-:Y:S02]  /*00c0*/  UIADD3 UR4, UP1, UR4, 0x1f0, URZ ;  /* 0x000001f004047890 */ /* 0x000fe4000ff3e03f */
[----:B------:R-:W-:Y:S02]  /*00d0*/  UIADD3.X UR7, URZ, UR5, URZ, UP0, !UPT ;  /* 0x000000053f077290 */ /* 0x000fe400087fe43f */
[----:B------:R-:W-:-:S07]  /*00e0*/  UIADD3.X UR5, URZ, UR5, URZ, UP1, !UPT ;  /* 0x000000053f057290 */ /* 0x000fce0008ffe43f */
[----:B------:R0:W-:Y:S02]  /*00f0*/  UTMACCTL.PF [UR6] ;  /* 0x00000000060079b9 */ /* 0x0001e40008040000 */
[----:B------:R0:W-:Y:S02]  /*0100*/  UTMACCTL.PF [UR4] ;  /* 0x00000000040079b9 */ /* 0x0001e40008040000 */
[----:B0-----:R-:W-:Y:S01]  /*0110*/  NOP ;  /* 0x0000000000007918 */ /* 0x001fe20000000000 */
.L_x_1:
[----:B------:R-:W-:Y:S05]  /*0120*/  BSYNC B0 ;  /* 0x0000000000007941 */ /* 0x000fea0003800000 */
.L_x_0:
[----:B------:R-:W0:Y:S02]  /*0130*/  SHFL.IDX PT, R2, R0, RZ, 0x1f ;  /* 0x00001fff00027589 */ /* 0x000e2400000e0000 */
[----:B0-----:R-:W-:-:S13]  /*0140*/  ISETP.NE.AND P0, PT, R2, RZ, PT ;  /* 0x000000ff0200720c */ /* 0x001fda0003f05270 */
[----:B------:R-:W-:Y:S05]  /*0150*/  @P0 BRA `(.L_x_2) ;  /* 0x0000000000500947 */ /* 0x000fea0003800000 */
[----:B------:R-:W0:Y:S01]  /*0160*/  S2UR UR8, SR_CgaCtaId ;  /* 0x00000000000879c3 */ /* 0x000e220000008800 */
[----:B------:R-:W-:Y:S01]  /*0170*/  UMOV UR4, 0x400 ;  /* 0x0000040000047882 */ /* 0x000fe20000000000 */
[----:B------:R-:W-:Y:S01]  /*0180*/  UMOV UR5, 0x1 ;  /* 0x0000000100057882 */ /* 0x000fe20000000000 */
[----:B------:R-:W-:Y:S01]  /*0190*/  UMOV UR6, 0x100 ;  /* 0x0000010000067882 */ /* 0x000fe20000000000 */
[----:B------:R-:W-:Y:S01]  /*01a0*/  ELECT P0, URZ, PT ;  /* 0x00000000003f782f */ /* 0x000fe20003800000 */
[----:B------:R-:W-:-:S04]  /*01b0*/  UIADD3 UR6, -UR6, 0x100000, URZ ;  /* 0x0010000006067890 */ /* 0x000fc8000fffe13f */
[----:B------:R-:W-:Y:S02]  /*01c0*/  USHF.L.U32 UR7, UR6, 0xb, URZ ;  /* 0x0000000b06077899 */ /* 0x000fe4000800063f */
[----:B------:R-:W-:Y:S02]  /*01d0*/  USHF.L.U32 UR6, UR6, 0x1, URZ ;  /* 0x0000000106067899 */ /* 0x000fe4000800063f */
[----:B0-----:R-:W-:Y:S02]  /*01e0*/  ULEA UR8, UR8, UR4, 0x18 ;  /* 0x0000000408087291 */ /* 0x001fe4000f8ec03f */
[----:B------:R-:W-:-:S04]  /*01f0*/  UIADD3 UR4, -UR5, 0x100000, URZ ;  /* 0x0010000005047890 */ /* 0x000fc8000fffe13f */
[----:B------:R-:W-:Y:S02]  /*0200*/  USHF.L.U32 UR5, UR4, 0xb, URZ ;  /* 0x0000000b04057899 */ /* 0x000fe4000800063f */
[----:B------:R-:W-:Y:S01]  /*0210*/  USHF.L.U32 UR4, UR4, 0x1, URZ ;  /* 0x0000000104047899 */ /* 0x000fe2000800063f */
[----:B------:R-:W0:Y:S11]  /*0220*/  FENCE.VIEW.ASYNC.S ;  /* 0x00000000000073c6 */ /* 0x000e360000000000 */
[----:B0-----:R0:W1:Y:S01]  /*0230*/  SYNCS.EXCH.64 URZ, [UR8], UR4 ;  /* 0x00000004083f75b2 */ /* 0x0010620008000100 */
[----:B------:R0:W2:Y:S01]  /*0240*/  SYNCS.EXCH.64 URZ, [UR8+0x18], UR6 ;  /* 0x00001806083f75b2 */ /* 0x0000a20008000100 */
[----:B------:R0:W3:Y:S01]  /*0250*/  SYNCS.EXCH.64 URZ, [UR8+0x8], UR4 ;  /* 0x00000804083f75b2 */ /* 0x0000e20008000100 */
[----:B------:R0:W4:Y:S01]  /*0260*/  SYNCS.EXCH.64 URZ, [UR8+0x20], UR6 ;  /* 0x00002006083f75b2 */ /* 0x0001220008000100 */
[----:B------:R0:W0:Y:S01]  /*0270*/  SYNCS.EXCH.64 URZ, [UR8+0x10], UR4 ;  /* 0x00001004083f75b2 */ /* 0x0000220008000100 */
[----:B------:R0:W0:Y:S01]  /*0280*/  SYNCS.EXCH.64 URZ, [UR8+0x28], UR6 ;  /* 0x00002806083f75b2 */ /* 0x0000220008000100 */
[----:B------:R-:W-:Y:S01]  /*0290*/  NOP ;  /* 0x0000000000007918 */ /* 0x000fe20000000000 */
.L_x_2:
[----:B------:R-:W5:Y:S01]  /*02a0*/  SHFL.IDX PT, R0, R0, RZ, 0x1f ;  /* 0x00001fff00007589 */ /* 0x000f6200000e0000 */
[----:B------:R-:W1:Y:S01]  /*02b0*/  LDC R2, c[0x0][0x65c] ;  /* 0x00019700ff027b82 */ /* 0x000e620000000800 */
[----:B------:R-:W-:Y:S02]  /*02c0*/  ELECT P0, URZ, PT ;  /* 0x00000000003f782f */ /* 0x000fe40003800000 */
[----:B------:R-:W-:Y:S01]  /*02d0*/  SHF.R.S32.HI R6, RZ, 0x1f, R5 ;  /* 0x0000001fff067819 */ /* 0x000fe20000011405 */
[----:B------:R-:W2:Y:S01]  /*02e0*/  S2R R3, SR_CTAID.Y ;  /* 0x0000000000037919 */ /* 0x000ea20000002600 */
[----:B0-----:R-:W-:Y:S01]  /*02f0*/  UMOV UR4, 0x20 ;  /* 0x0000002000047882 */ /* 0x001fe20000000000 */
[----:B------:R-:W-:Y:S01]  /*0300*/  ISETP.NE.AND P2, PT, R8, RZ, PT ;  /* 0x000000ff0800720c */ /* 0x000fe20003f45270 */
[----:B------:R-:W-:Y:S01]  /*0310*/  NOP ;  /* 0x0000000000007918 */ /* 0x000fe20000000000 */
[----:B------:R-:W0:Y:S01]  /*0320*/  S2R R4, SR_CTAID.X ;  /* 0x0000000000047919 */ /* 0x000e220000002500 */
[----:B------:R-:W-:Y:S01]  /*0330*/  LEA.HI R6, R6, R5, RZ, 0x2 ;  /* 0x0000000506067211 */ /* 0x000fe200078f10ff */
[----:B------:R-:W-:Y:S01]  /*0340*/  NOP ;  /* 0x0000000000007918 */ /* 0x000fe20000000000 */
[----:B-----5:R-:W-:-:S02]  /*0350*/  ISETP.NE.OR P0, PT, R0, RZ, !P0 ;  /* 0x000000ff0000720c */ /* 0x020fc40004705670 */
[----:B-1----:R-:W-:-:S04]  /*0360*/  ISETP.NE.AND P3, PT, R2, 0x1, PT ;  /* 0x000000010200780c */ /* 0x002fc80003f65270 */
[----:B------:R-:W-:Y:S02]  /*0370*/  P2R R0, PR, RZ, 0x8 ;  /* 0x00000008ff007803 */ /* 0x000fe40000000000 */
[----:B------:R-:W-:-:S05]  /*0380*/  LOP3.LUT R0, R6, 0xfffffffc, RZ, 0xc0, !PT ;  /* 0xfffffffc06007812 */ /* 0x000fca00078ec0ff */
[----:B------:R-:W-:Y:S01]  /*0390*/  VOTEU.ALL UP0, P0 ;  /* 0x00000000003f7886 */ /* 0x000fe20000000000 */
[----:B------:R-:W-:Y:S01]  /*03a0*/  IMAD.IADD R0, R5, 0x1, -R0 ;  /* 0x0000000105007824 */ /* 0x000fe200078e0a00 */
[----:B------:R-:W0:Y:S01]  /*03b0*/  @P3 LDC R17, c[0x0][0x10] ;  /* 0x00000400ff113b82 */ /* 0x000e220000000800 */
[----:B------:R-:W-:Y:S01]  /*03c0*/  VOTEU.ALL UP1, P0 ;  /* 0x00000000003f7886 */ /* 0x000fe20000020000 */
[----:B------:R-:W-:Y:S01]  /*03d0*/  @P3 MOV R7, RZ ;  /* 0x000000ff00073202 */ /* 0x000fe20000000f00 */
[----:B------:R-:W-:Y:S01]  /*03e0*/  @!UP0 UMOV UR6, 0x400 ;  /* 0x0000040000068882 */ /* 0x000fe20000000000 */
[----:B------:R-:W-:-:S04]  /*03f0*/  @!UP0 UIADD3 UR4, -UR4, 0x100000, URZ ;  /* 0x0010000004048890 */ /* 0x000fc8000fffe13f */
[----:B------:R-:W-:Y:S02]  /*0400*/  @!UP0 USHF.L.U32 UR5, UR4, 0xb, URZ ;  /* 0x0000000b04058899 */ /* 0x000fe4000800063f */
[----:B------:R-:W-:Y:S01]  /*0410*/  @!UP0 USHF.L.U32 UR4, UR4, 0x1, URZ ;  /* 0x0000000104048899 */ /* 0x000fe2000800063f */
[----:B--2---:R-:W-:Y:S01]  /*0420*/  @P3 IMAD.MOV.U32 R6, RZ, RZ, R3 ;  /* 0x000000ffff063224 */ /* 0x004fe200078e0003 */
[----:B------:R-:W-:Y:S01]  /*0430*/  @P3 MOV R11, RZ ;  /* 0x000000ff000b3202 */ /* 0x000fe20000000f00 */
[----:B------:R-:W-:Y:S01]  /*0440*/  IMAD.MOV.U32 R5, RZ, RZ, RZ ;  /* 0x000000ffff057224 */ /* 0x000fe200078e00ff */
[----:B------:R-:W1:Y:S08]  /*0450*/  @!UP0 S2UR UR7, SR_CgaCtaId ;  /* 0x00000000000789c3 */ /* 0x000e700000008800 */
[----:B------:R-:W2:Y:S01]  /*0460*/  @!P3 LDC R9, c[0x0][0xc] ;  /* 0x00000300ff09bb82 */ /* 0x000ea20000000800 */
[----:B0-----:R-:W-:-:S04]  /*0470*/  @P3 IMAD.WIDE.U32 R16, R4, R17, R6 ;  /* 0x0000001104103225 */ /* 0x001fc800078e0006 */
[----:B------:R-:W-:Y:S01]  /*0480*/  @P3 IMAD.IADD R17, R17, 0x1, R11 ;  /* 0x0000000111113824 */ /* 0x000fe200078e020b */
[----:B-1----:R-:W-:Y:S01]  /*0490*/  @!UP0 ULEA UR6, UR7, UR6, 0x18 ;  /* 0x0000000607068291 */ /* 0x002fe2000f8ec03f */
[----:B------:R-:W-:Y:S01]  /*04a0*/  VOTEU.ALL UP0, P0 ;  /* 0x00000000003f7886 */ /* 0x000fe20000000000 */
[----:B------:R-:W-:-:S04]  /*04b0*/  ISETP.NE.AND P0, PT, R0, 0x3, PT ;  /* 0x000000030000780c */ /* 0x000fc80003f05270 */
[----:B------:R-:W-:Y:S01]  /*04c0*/  ISETP.EQ.OR P0, PT, R0, RZ, !P0 ;  /* 0x000000ff0000720c */ /* 0x000fe20004702670 */
[----:B--2---:R-:W-:-:S03]  /*04d0*/  @!P3 IMAD.WIDE.U32 R6, R9, R3, R4 ;  /* 0x000000030906b225 */ /* 0x004fc600078e0004 */
[C---:B------:R-:W-:Y:S01]  /*04e0*/  ISETP.EQ.AND P0, PT, R8.reuse, RZ, P0 ;  /* 0x000000ff0800720c */ /* 0x040fe20000702270 */
[----:B------:R-:W-:Y:S01]  /*04f0*/  VIADD R8, R8, 0xffffffff ;  /* 0xffffffff08087836 */ /* 0x000fe20000000000 */
[----:B------:R-:W0:Y:S02]  /*0500*/  FENCE.VIEW.ASYNC.S ;  /* 0x00000000000073c6 */ /* 0x000e240000000000 */
[----:B0-----:R0:W3:Y:S01]  /*0510*/  @!UP0 SYNCS.EXCH.64 URZ, [UR6+0x40], UR4 ;  /* 0x00004004063f85b2 */ /* 0x0010e20008000100 */
[----:B------:R-:W-:Y:S01]  /*0520*/  @!P3 IMAD.MOV.U32 R16, RZ, RZ, R6 ;  /* 0x000000ffff10b224 */ /* 0x000fe200078e0006 */
[----:B------:R-:W-:Y:S02]  /*0530*/  SEL R19, RZ, 0x1, !P0 ;  /* 0x00000001ff137807 */ /* 0x000fe40004000000 */
[----:B------:R-:W-:Y:S02]  /*0540*/  ISETP.GE.U32.AND P1, PT, R8, 0x2, PT ;  /* 0x000000020800780c */ /* 0x000fe40003f26070 */
[----:B------:R-:W-:-:S02]  /*0550*/  @!P3 MOV R17, R7 ;  /* 0x000000070011b202 */ /* 0x000fc40000000f00 */
[----:B------:R-:W-:Y:S01]  /*0560*/  SEL R19, R19, 0x2, P1 ;  /* 0x0000000213137807 */ /* 0x000fe20000800000 */
[----:B------:R0:W3:Y:S01]  /*0570*/  @!UP1 SYNCS.EXCH.64 URZ, [UR6+0x48], UR4 ;  /* 0x00004804063f95b2 */ /* 0x0000e20008000100 */
[----:B------:R-:W-:Y:S01]  /*0580*/  NOP ;  /* 0x0000000000007918 */ /* 0x000fe20000000000 */
[----:B---34-:R-:W-:Y:S06]  /*0590*/  BAR.SYNC.DEFER_BLOCKING 0x0 ;  /* 0x0000000000007b1d */ /* 0x018fec0000010000 */
[----:B------:R-:W-:Y:S05]  /*05a0*/  @!P2 BRA `(.L_x_3) ;  /* 0x00000098001ca947 */ /* 0x000fea0003800000 */
[----:B------:R-:W-:-:S13]  /*05b0*/  ISETP.GT.U32.AND P0, PT, R8, 0x1, PT ;  /* 0x000000010800780c */ /* 0x000fda0003f04070 */
[----:B0-----:R-:W-:Y:S05]  /*05c0*/  @P0 EXIT ;  /* 0x000000000000094d */ /* 0x001fea0003800000 */
[----:B------:R-:W-:Y:S01]  /*05d0*/  ULDC.64 UR4, c[0x0][0x650] ;  /* 0x0001940000047ab9 */ /* 0x000fe20000000a00 */
[----:B------:R-:W-:Y:S01]  /*05e0*/  PRMT R0, RZ, 0x7610, R0 ;  /* 0x00007610ff007816 */ /* 0x000fe20000000000 */
[----:B------:R-:W-:Y:S01]  /*05f0*/  IMAD.MOV.U32 R152, RZ, RZ, -0x1 ;  /* 0xffffffffff987424 */ /* 0x000fe200078e00ff */
[----:B------:R-:W-:Y:S01]  /*0600*/  ISETP.GE.U32.AND P0, PT, R16, UR4, PT ;  /* 0x0000000410007c0c */ /* 0x000fe2000bf06070 */
[----:B------:R-:W-:Y:S01]  /*0610*/  IMAD.MOV.U32 R153, RZ, RZ, -0x1 ;  /* 0xffffffffff997424 */ /* 0x000fe200078e00ff */
[----:B------:R-:W-:Y:S02]  /*0620*/  MOV R23, 0xffffffff ;  /* 0xffffffff00177802 */ /* 0x000fe40000000f00 */
[----:B------:R-:W-:-:S13]  /*0630*/  ISETP.GE.U32.AND.EX P0, PT, R17, UR5, PT, P0 ;  /* 0x0000000511007c0c */ /* 0x000fda000bf06100 */
[----:B------:R-:W-:Y:S05]  /*0640*/  @P0 BRA `(.L_x_4) ;  /* 0x0000000400540947 */ /* 0x000fea0003800000 */
[----:B------:R-:W0:Y:S01]  /*0650*/  LDC.64 R14, c[0x0][0x628] ;  /* 0x00018a00ff0e7b82 */ /* 0x000e220000000a00 */
[----:B------:R-:W-:Y:S02]  /*0660*/  IMAD.MOV.U32 R6, RZ, RZ, R16 ;  /* 0x000000ffff067224 */ /* 0x000fe400078e0010 */
[----:B------:R-:W-:-:S05]  /*0670*/  IMAD.MOV.U32 R7, RZ, RZ, R17 ;  /* 0x000000ffff077224 */ /* 0x000fca00078e0011 */
[----:B------:R-:W1:Y:S08]  /*0680*/  LDC R0, c[0x0][0x630] ;  /* 0x00018c00ff007b82 */ /* 0x000e700000000800 */
[----:B------:R-:W2:Y:S01]  /*0690*/  LDC.64 R20, c[0x0][0x620] ;  /* 0x00018800ff147b82 */ /* 0x000ea20000000a00 */
[----:B0-----:R-:W-:-:S04]  /*06a0*/  ISETP.NE.U32.AND P0, PT, R14, RZ, PT ;  /* 0x000000ff0e00720c */ /* 0x001fc80003f05070 */
[----:B------:R-:W-:-:S13]  /*06b0*/  ISETP.NE.AND.EX P0, PT, R15, RZ, PT, P0 ;  /* 0x000000ff0f00720c */ /* 0x000fda0003f05300 */
[----:B-12---:R-:W-:Y:S05]  /*06c0*/  @!P0 BRA `(.L_x_5) ;  /* 0x0000000000288947 */ /* 0x006fea0003800000 */
[----:B------:R-:W0:Y:S02]  /*06d0*/  LDC R11, c[0x0][0x634] ;  /* 0x00018d00ff0b7b82 */ /* 0x000e240000000800 */
[----:B0-----:R-:W-:-:S04]  /*06e0*/  IADD3 R11, P0, R16, R11, RZ ;  /* 0x0000000b100b7210 */ /* 0x001fc80007f1e0ff */
[----:B------:R-:W-:-:S05]  /*06f0*/  IADD3.X R13, RZ, R17, RZ, P0, !PT ;  /* 0x00000011ff0d7210 */ /* 0x000fca00007fe4ff */
[----:B------:R-:W-:-:S04]  /*0700*/  IMAD.WIDE.U32 R6, R13, R14, RZ ;  /* 0x0000000e0d067225 */ /* 0x000fc800078e00ff */
[----:B------:R-:W-:-:S04]  /*0710*/  IMAD.WIDE.U32 R8, P0, R11, R15, R6 ;  /* 0x0000000f0b087225 */ /* 0x000fc80007800006 */
[----:B------:R-:W-:-:S04]  /*0720*/  IMAD.WIDE.U32 R6, R11, R14, RZ ;  /* 0x0000000e0b067225 */ /* 0x000fc800078e00ff */
[----:B------:R-:W-:Y:S01]  /*0730*/  IMAD.X R11, RZ, RZ, RZ, P0 ;  /* 0x000000ffff0b7224 */ /* 0x000fe200000e06ff */
[----:B------:R-:W-:Y:S01]  /*0740*/  IADD3 RZ, P0, R7, R8, RZ ;  /* 0x0000000807ff7210 */ /* 0x000fe20007f1e0ff */
[----:B------:R-:W-:-:S04]  /*0750*/  IMAD.MOV.U32 R10, RZ, RZ, R9 ;  /* 0x000000ffff0a7224 */ /* 0x000fc800078e0009 */
[----:B------:R-:W-:-:S08]  /*0760*/  IMAD.WIDE.U32.X R6, R13, R15, R10, P0 ;  /* 0x0000000f0d067225 */ /* 0x000fd000000e040a */
.L_x_5:
[-CC-:B------:R-:W-:Y:S01]  /*0770*/  SHF.R.U64 R23, R6, R0.reuse, R7.reuse ;  /* 0x0000000006177219 */ /* 0x180fe20000001207 */
[----:B------:R-:W0:Y:S01]  /*0780*/  LDC R10, c[0x0][0x618] ;  /* 0x00018600ff0a7b82 */ /* 0x000e220000000800 */
[----:B------:R-:W-:Y:S01]  /*0790*/  SHF.R.U32.HI R5, RZ, R0, R7 ;  /* 0x00000000ff057219 */ /* 0x000fe20000011607 */
[----:B------:R-:W-:Y:S01]  /*07a0*/  ULDC UR4, c[0x0][0x150] ;  /* 0x0000540000047ab9 */ /* 0x000fe20000000800 */
[----:B------:R-:W-:Y:S02]  /*07b0*/  IADD3 R9, P0, RZ, -R23, RZ ;  /* 0x80000017ff097210 */ /* 0x000fe40007f1e0ff */
[----:B------:R-:W-:Y:S02]  /*07c0*/  I2FP.F32.U32 R0, R4 ;  /* 0x0000000400007245 */ /* 0x000fe40000201000 */
[----:B------:R-:W-:Y:S01]  /*07d0*/  IADD3.X R11, RZ, ~R5, RZ, P0, !PT ;  /* 0x80000005ff0b7210 */ /* 0x000fe200007fe4ff */
[----:B------:R-:W1:Y:S01]  /*07e0*/  LDC.64 R28, c[0x0][0x640] ;  /* 0x00019000ff1c7b82 */ /* 0x000e620000000a00 */
[----:B------:R-:W-:-:S04]  /*07f0*/  IMAD.WIDE.U32 R6, R9, R20, R16 ;  /* 0x0000001409067225 */ /* 0x000fc800078e0010 */
[----:B------:R-:W-:Y:S01]  /*0800*/  FMUL R0, R0, UR4 ;  /* 0x0000000400007c20 */ /* 0x000fe20008400000 */
[----:B------:R-:W-:Y:S01]  /*0810*/  ULDC UR4, c[0x0][0x154] ;  /* 0x0000550000047ab9 */ /* 0x000fe20000000800 */
[----:B------:R-:W-:Y:S01]  /*0820*/  IMAD R8, R11, R20, RZ ;  /* 0x000000140b087224 */ /* 0x000fe200078e02ff */
[----:B------:R-:W2:Y:S03]  /*0830*/  LDC R5, c[0x0][0x144] ;  /* 0x00005100ff057b82 */ /* 0x000ea60000000800 */
[----:B------:R-:W3:Y:S01]  /*0840*/  F2I.U32.TRUNC.NTZ R0, R0 ;  /* 0x0000000000007305 */ /* 0x000ee2000020f000 */
[----:B------:R-:W-:-:S04]  /*0850*/  IMAD R9, R9, R21, R8 ;  /* 0x0000001509097224 */ /* 0x000fc800078e0208 */
[----:B------:R-:W-:Y:S01]  /*0860*/  IMAD.IADD R7, R7, 0x1, R9 ;  /* 0x0000000107077824 */ /* 0x000fe200078e0209 */
[----:B------:R-:W-:Y:S01]  /*0870*/  MOV R9, 0xffffffff ;  /* 0xffffffff00097802 */ /* 0x000fe20000000f00 */
[----:B------:R-:W4:Y:S03]  /*0880*/  LDC R12, c[0x0][0x608] ;  /* 0x00018200ff0c7b82 */ /* 0x000f260000000800 */
[-CC-:B0-----:R-:W-:Y:S02]  /*0890*/  SHF.R.U64 R20, R6, R10.reuse, R7.reuse ;  /* 0x0000000a06147219 */ /* 0x181fe40000001207 */
[----:B------:R-:W-:Y:S02]  /*08a0*/  I2FP.F32.U32 R6, R3 ;  /* 0x0000000300067245 */ /* 0x000fe40000201000 */
[----:B------:R-:W-:Y:S01]  /*08b0*/  SHF.R.U32.HI R7, RZ, R10, R7 ;  /* 0x0000000aff077219 */ /* 0x000fe20000011607 */
[----:B------:R-:W0:Y:S01]  /*08c0*/  LDC R26, c[0x0][0x658] ;  /* 0x00019600ff1a7b82 */ /* 0x000e220000000800 */
[----:B-1----:R-:W-:Y:S01]  /*08d0*/  ISETP.NE.U32.AND P0, PT, R28, RZ, PT ;  /* 0x000000ff1c00720c */ /* 0x002fe20003f05070 */
[----:B---3--:R-:W-:-:S02]  /*08e0*/  IMAD.MOV R8, RZ, RZ, -R0 ;  /* 0x000000ffff087224 */ /* 0x008fc400078e0a00 */
[----:B------:R-:W-:Y:S01]  /*08f0*/  FMUL R6, R6, UR4 ;  /* 0x0000000406067c20 */ /* 0x000fe20008400000 */
[----:B------:R-:W-:-:S03]  /*0900*/  ISETP.NE.AND.EX P0, PT, R29, RZ, PT, P0 ;  /* 0x000000ff1d00720c */ /* 0x000fc60003f05300 */
[----:B------:R-:W1:Y:S01]  /*0910*/  LDC R14, c[0x0][0x148] ;  /* 0x00005200ff0e7b82 */ /* 0x000e620000000800 */
[----:B--2---:R-:W-:-:S07]  /*0920*/  IMAD R0, R5, R8, R4 ;  /* 0x0000000805007224 */ /* 0x004fce00078e0204 */
[----:B------:R-:W2:Y:S01]  /*0930*/  LDC R24, c[0x0][0x600] ;  /* 0x00018000ff187b82 */ /* 0x000ea20000000800 */
[-CC-:B----4-:R-:W-:Y:S02]  /*0940*/  SHF.R.U64 R30, R20, R12.reuse, R7.reuse ;  /* 0x0000000c141e7219 */ /* 0x190fe40000001207 */
[----:B------:R-:W-:Y:S01]  /*0950*/  SHF.R.U32.HI R5, RZ, R12, R7 ;  /* 0x0000000cff057219 */ /* 0x000fe20000011607 */
[----:B------:R-:W-:Y:S01]  /*0960*/  IMAD.MOV.U32 R7, RZ, RZ, 0x1 ;  /* 0x00000001ff077424 */ /* 0x000fe200078e00ff */
[----:B------:R3:W4:Y:S03]  /*0970*/  F2I.U32.TRUNC.NTZ R12, R6 ;  /* 0x00000006000c7305 */ /* 0x000726000020f000 */
[----:B------:R-:W1:Y:S01]  /*0980*/  LDC R15, c[0x0][0x648] ;  /* 0x00019200ff0f7b82 */ /* 0x000e620000000800 */
[-C--:B0-----:R-:W-:Y:S02]  /*0990*/  SHF.L.U32 R4, R9, R26.reuse, RZ ;  /* 0x0000001a09047219 */ /* 0x081fe400000006ff */
[----:B------:R-:W-:-:S02]  /*09a0*/  SHF.R.U64 R32, R30, R26, R5 ;  /* 0x0000001a1e207219 */ /* 0x000fc40000001205 */
[----:B------:R-:W-:Y:S02]  /*09b0*/  LOP3.LUT R11, RZ, R4, RZ, 0x33, !PT ;  /* 0x00000004ff0b7212 */ /* 0x000fe400078e33ff */
[-C--:B------:R-:W-:Y:S01]  /*09c0*/  SHF.R.U32.HI R5, RZ, R26.reuse, R5 ;  /* 0x0000001aff057219 */ /* 0x080fe20000011605 */
[----:B------:R-:W0:Y:S01]  /*09d0*/  LDC R21, c[0x0][0x638] ;  /* 0x00018e00ff157b82 */ /* 0x000e220000000800 */
[----:B------:R-:W-:Y:S01]  /*09e0*/  SHF.L.U32 R10, R7, R26, RZ ;  /* 0x0000001a070a7219 */ /* 0x000fe200000006ff */
[----:B------:R-:W-:-:S06]  /*09f0*/  IMAD.MOV.U32 R4, RZ, RZ, R32 ;  /* 0x000000ffff047224 */ /* 0x000fcc00078e0020 */
[----:B------:R-:W0:Y:S01]  /*0a00*/  LDC R152, c[0x0][0x610] ;  /* 0x00018400ff987b82 */ /* 0x000e220000000800 */
[----:B---34-:R-:W-:Y:S05]  /*0a10*/  @!P0 BRA `(.L_x_6) ;  /* 0x0000000000288947 */ /* 0x018fea0003800000 */
[----:B------:R-:W3:Y:S02]  /*0a20*/  LDC R9, c[0x0][0x64c] ;  /* 0x00019300ff097b82 */ /* 0x000ee40000000800 */
[----:B---3--:R-:W-:-:S04]  /*0a30*/  IADD3 R9, P0, R32, R9, RZ ;  /* 0x0000000920097210 */ /* 0x008fc80007f1e0ff */
        /* <DEDUP_REMOVED lines=8> */
.L_x_6:
[----:B-1----:R-:W-:Y:S01]  /*0ac0*/  SHF.R.U64 R4, R4, R15, R5 ;  /* 0x0000000f04047219 */ /* 0x002fe20000001205 */
[----:B--2---:R-:W-:Y:S01]  /*0ad0*/  VIADD R5, R24, 0xffffffff ;  /* 0xffffffff18057836 */ /* 0x004fe20000000000 */
[----:B------:R-:W-:Y:S02]  /*0ae0*/  IADD3 R12, -R12, RZ, RZ ;  /* 0x000000ff0c0c7210 */ /* 0x000fe40007ffe1ff */
[----:B------:R-:W-:Y:S01]  /*0af0*/  LOP3.LUT R11, R30, R11, RZ, 0xc0, !PT ;  /* 0x0000000b1e0b7212 */ /* 0x000fe200078ec0ff */
[----:B------:R-:W-:Y:S01]  /*0b00*/  IMAD.MOV R6, RZ, RZ, -R4 ;  /* 0x000000ffff067224 */ /* 0x000fe200078e0a04 */
[----:B------:R-:W-:Y:S01]  /*0b10*/  LOP3.LUT R5, R20, R5, RZ, 0xc0, !PT ;  /* 0x0000000514057212 */ /* 0x000fe200078ec0ff */
[----:B------:R-:W-:Y:S02]  /*0b20*/  @P3 IMAD R0, R14, R12, R3 ;  /* 0x0000000c0e003224 */ /* 0x000fe400078e0203 */
[----:B------:R-:W-:Y:S02]  /*0b30*/  IMAD R11, R10, R4, R11 ;  /* 0x000000040a0b7224 */ /* 0x000fe400078e020b */
[----:B0-----:R-:W-:-:S02]  /*0b40*/  IMAD R3, R6, R21, R32 ;  /* 0x0000001506037224 */ /* 0x001fc400078e0220 */
[----:B------:R-:W-:Y:S01]  /*0b50*/  IMAD R152, R11, R152, R0 ;  /* 0x000000980b987224 */ /* 0x000fe200078e0200 */
[----:B------:R-:W-:Y:S01]  /*0b60*/  MOV R0, 0x1 ;  /* 0x0000000100007802 */ /* 0x000fe20000000f00 */
[----:B------:R-:W-:-:S05]  /*0b70*/  IMAD R3, R3, R24, R5 ;  /* 0x0000001803037224 */ /* 0x000fca00078e0205 */
[----:B------:R-:W-:Y:S02]  /*0b80*/  SEL R153, R3, R152, !P3 ;  /* 0x0000009803997207 */ /* 0x000fe40005800000 */
[----:B------:R-:W-:-:S07]  /*0b90*/  SEL R152, R152, R3, !P3 ;  /* 0x0000000398987207 */ /* 0x000fce0005800000 */
.L_x_4:
[----:B------:R-:W-:-:S08]  /*0ba0*/  NOP ;  /* 0x0000000000007918 */ /* 0x000fd00000000000 */
[----:B------:R-:W0:Y:S02]  /*0bb0*/  USETMAXREG.TRY_ALLOC.CTAPOOL UP0, 0xe8 ;  /* 0x000000e8000079c8 */ /* 0x000e240008000600 */
[----:B0-----:R-:W-:-:S13]  /*0bc0*/  PLOP3.LUT P0, PT, PT, PT, UP0, 0x80, 0x0 ;  /* 0x000000000000781c */ /* 0x001fda0003f0f008 */
[----:B------:R-:W-:Y:S05]  /*0bd0*/  @!P0 BRA `(.L_x_4) ;  /* 0xfffffffc00f08947 */ /* 0x000fea000383ffff */
[----:B------:R-:W-:Y:S01]  /*0be0*/  ULDC.64 UR4, c[0x0][0x598] ;  /* 0x0001660000047ab9 */ /* 0x000fe20000000a00 */
[----:B------:R-:W-:Y:S01]  /*0bf0*/  ULDC.64 UR36, c[0x0][0x208] ;  /* 0x0000820000247ab9 */ /* 0x000fe20000000a00 */
[----:B------:R-:W-:-:S04]  /*0c00*/  ISETP.NE.U32.AND P0, PT, RZ, UR4, PT ;  /* 0x00000004ff007c0c */ /* 0x000fc8000bf05070 */
[----:B------:R-:W-:-:S13]  /*0c10*/  ISETP.NE.AND.EX P0, PT, RZ, UR5, PT, P0 ;  /* 0x00000005ff007c0c */ /* 0x000fda000bf05300 */
[----:B------:R-:W-:Y:S05]  /*0c20*/  @!P0 BRA `(.L_x_7) ;  /* 0x00000000001c8947 */ /* 0x000fea0003800000 */
[----:B------:R-:W0:Y:S02]  /*0c30*/  LDC.64 R4, c[0x0][0x598] ;  /* 0x00016600ff047b82 */ /* 0x000e240000000a00 */
[----:B0-----:R-:W2:Y:S02]  /*0c40*/  LDG.E.64 R4, desc[UR36][R4.64] ;  /* 0x0000002404047981 */ /* 0x001ea4000c1e1b00 */
[----:B--2---:R-:W-:-:S04]  /*0c50*/  ISETP.NE.U32.AND P0, PT, R4, RZ, PT ;  /* 0x000000ff0400720c */ /* 0x004fc80003f05070 */
[----:B------:R-:W-:-:S13]  /*0c60*/  ISETP.NE.AND.EX P0, PT, R5, RZ, PT, P0 ;  /* 0x000000ff0500720c */ /* 0x000fda0003f05300 */
[----:B------:R-:W-:Y:S05]  /*0c70*/  @!P0 BRA `(.L_x_7) ;  /* 0x0000000000088947 */ /* 0x000fea0003800000 */
[----:B------:R0:W5:Y:S01]  /*0c80*/  LD.E R154, desc[UR36][R4.64] ;  /* 0x00000024049a7980 */ /* 0x000162000c101900 */
[----:B------:R-:W-:Y:S05]  /*0c90*/  BRA `(.L_x_8) ;  /* 0x0000000000247947 */ /* 0x000fea0003800000 */
.L_x_7:
[----:B------:R-:W-:Y:S02]  /*0ca0*/  ULDC.64 UR4, c[0x0][0x588] ;  /* 0x0001620000047ab9 */ /* 0x000fe40000000a00 */
[----:B------:R-:W-:-:S04]  /*0cb0*/  ISETP.NE.U32.AND P0, PT, RZ, UR4, PT ;  /* 0x00000004ff007c0c */ /* 0x000fc8000bf05070 */
[----:B------:R-:W-:-:S13]  /*0cc0*/  ISETP.NE.AND.EX P0, PT, RZ, UR5, PT, P0 ;  /* 0x00000005ff007c0c */ /* 0x000fda000bf05300 */
[----:B------:R-:W-:Y:S05]  /*0cd0*/  @!P0 BRA `(.L_x_9) ;  /* 0x00000000000c8947 */ /* 0x000fea0003800000 */
[----:B------:R-:W0:Y:S02]  /*0ce0*/  LDC.64 R154, c[0x0][0x588] ;  /* 0x00016200ff9a7b82 */ /* 0x000e240000000a00 */
[----:B0-----:R1:W5:Y:S01]  /*0cf0*/  LDG.E R154, desc[UR36][R154.64] ;  /* 0x000000249a9a7981 */ /* 0x001362000c1e1900 */
[----:B------:R-:W-:Y:S05]  /*0d00*/  BRA `(.L_x_8) ;  /* 0x0000000000087947 */ /* 0x000fea0003800000 */
.L_x_9:
[----:B------:R-:W-:Y:S02]  /*0d10*/  ULDC UR4, c[0x0][0x580] ;  /* 0x0001600000047ab9 */ /* 0x000fe40000000800 */
[----:B------:R-:W-:-:S07]  /*0d20*/  IMAD.U32 R154, RZ, RZ, UR4 ;  /* 0x00000004ff9a7e24 */ /* 0x000fce000f8e00ff */
.L_x_8:
[----:B------:R-:W-:Y:S02]  /*0d30*/  ULDC.64 UR4, c[0x0][0x5a0] ;  /* 0x0001680000047ab9 */ /* 0x000fe40000000a00 */
[----:B------:R-:W-:-:S04]  /*0d40*/  ISETP.NE.U32.AND P0, PT, RZ, UR4, PT ;  /* 0x00000004ff007c0c */ /* 0x000fc8000bf05070 */
[----:B------:R-:W-:-:S13]  /*0d50*/  ISETP.NE.AND.EX P0, PT, RZ, UR5, PT, P0 ;  /* 0x00000005ff007c0c */ /* 0x000fda000bf05300 */
[----:B------:R-:W-:Y:S05]  /*0d60*/  @!P0 BRA `(.L_x_10) ;  /* 0x00000000001c8947 */ /* 0x000fea0003800000 */
[----:B0-----:R-:W0:Y:S02]  /*0d70*/  LDC.64 R4, c[0x0][0x5a0] ;  /* 0x00016800ff047b82 */ /* 0x001e240000000a00 */
[----:B0-----:R-:W2:Y:S02]  /*0d80*/  LDG.E.64 R4, desc[UR36][R4.64] ;  /* 0x0000002404047981 */ /* 0x001ea4000c1e1b00 */
[----:B--2---:R-:W-:-:S04]  /*0d90*/  ISETP.NE.U32.AND P0, PT, R4, RZ, PT ;  /* 0x000000ff0400720c */ /* 0x004fc80003f05070 */
[----:B------:R-:W-:-:S13]  /*0da0*/  ISETP.NE.AND.EX P0, PT, R5, RZ, PT, P0 ;  /* 0x000000ff0500720c */ /* 0x000fda0003f05300 */
[----:B------:R-:W-:Y:S05]  /*0db0*/  @!P0 BRA `(.L_x_10) ;  /* 0x0000000000088947 */ /* 0x000fea0003800000 */
[----:B-1----:R0:W5:Y:S01]  /*0dc0*/  LD.E R155, desc[UR36][R4.64] ;  /* 0x00000024049b7980 */ /* 0x002162000c101900 */
[----:B------:R-:W-:Y:S05]  /*0dd0*/  BRA `(.L_x_11) ;  /* 0x0000000000247947 */ /* 0x000fea0003800000 */
.L_x_10:
[----:B------:R-:W-:Y:S02]  /*0de0*/  ULDC.64 UR4, c[0x0][0x590] ;  /* 0x0001640000047ab9 */ /* 0x000fe40000000a00 */
[----:B------:R-:W-:-:S04]  /*0df0*/  ISETP.NE.U32.AND P0, PT, RZ, UR4, PT ;  /* 0x00000004ff007c0c */ /* 0x000fc8000bf05070 */
[----:B------:R-:W-:-:S13]  /*0e00*/  ISETP.NE.AND.EX P0, PT, RZ, UR5, PT, P0 ;  /* 0x00000005ff007c0c */ /* 0x000fda000bf05300 */
[----:B------:R-:W-:Y:S05]  /*0e10*/  @!P0 BRA `(.L_x_12) ;  /* 0x00000000000c8947 */ /* 0x000fea0003800000 */
[----:B0-----:R-:W1:Y:S02]  /*0e20*/  LDC.64 R4, c[0x0][0x590] ;  /* 0x00016400ff047b82 */ /* 0x001e640000000a00 */
[----:B-1----:R1:W5:Y:S01]  /*0e30*/  LDG.E R155, desc[UR36][R4.64] ;  /* 0x00000024049b7981 */ /* 0x002362000c1e1900 */
[----:B------:R-:W-:Y:S05]  /*0e40*/  BRA `(.L_x_11) ;  /* 0x0000000000087947 */ /* 0x000fea0003800000 */
.L_x_12:
[----:B------:R-:W-:Y:S02]  /*0e50*/  ULDC UR4, c[0x0][0x584] ;  /* 0x0001610000047ab9 */ /* 0x000fe40000000800 */
[----:B-1----:R-:W-:-:S07]  /*0e60*/  IMAD.U32 R155, RZ, RZ, UR4 ;  /* 0x00000004ff9b7e24 */ /* 0x002fce000f8e00ff */
.L_x_11:
[----:B------:R-:W-:-:S13]  /*0e70*/  LOP3.LUT P0, RZ, R0, 0xff, RZ, 0xc0, !PT ;  /* 0x000000ff00ff7812 */ /* 0x000fda000780c0ff */
[----:B------:R-:W-:Y:S05]  /*0e80*/  @!P0 EXIT ;  /* 0x000000000000894d */ /* 0x000fea0003800000 */
[----:B------:R-:W-:Y:S01]  /*0e90*/  ULDC UR4, c[0x0][0x28c] ;  /* 0x0000a30000047ab9 */ /* 0x000fe20000000800 */
[----:B------:R-:W-:Y:S01]  /*0ea0*/  LOP3.LUT R166, R19, 0x1, RZ, 0xfc, !PT ;  /* 0x0000000113a67812 */ /* 0x000fe200078efcff */
[----:B------:R-:W-:Y:S01]  /*0eb0*/  UIADD3 UR4, UR4, 0x7f, URZ ;  /* 0x0000007f04047890 */ /* 0x000fe2000fffe03f */
[----:B------:R-:W-:Y:S01]  /*0ec0*/  UMOV UR38, URZ ;  /* 0x0000003f00267c82 */ /* 0x000fe20008000000 */
[----:B------:R-:W-:Y:S02]  /*0ed0*/  UMOV UR39, URZ ;  /* 0x0000003f00277c82 */ /* 0x000fe40008000000 */
[----:B------:R-:W-:-:S04]  /*0ee0*/  USHF.R.S32.HI UR5, URZ, 0x1f, UR4 ;  /* 0x0000001f3f057899 */ /* 0x000fc80008011404 */
[----:B------:R-:W-:-:S04]  /*0ef0*/  ULEA.HI UR5, UR5, UR4, URZ, 0x7 ;  /* 0x0000000405057291 */ /* 0x000fc8000f8f383f */
[----:B------:R-:W-:-:S12]  /*0f00*/  USHF.R.S32.HI UR40, URZ, 0x7, UR5 ;  /* 0x000000073f287899 */ /* 0x000fd80008011405 */
.L_x_284:
[----:B------:R-:W-:Y:S01]  /*0f10*/  LOP3.LUT R0, R18, 0x80, RZ, 0xc0, !PT ;  /* 0x0000008012007812 */ /* 0x000fe200078ec0ff */
[----:B--2---:R-:W2:Y:S01]  /*0f20*/  S2UR UR7, SR_CgaCtaId ;  /* 0x00000000000779c3 */ /* 0x004ea20000008800 */
[----:B------:R-:W-:Y:S02]  /*0f30*/  UMOV UR6, 0x400 ;  /* 0x0000040000067882 */ /* 0x000fe40000000000 */
[----:B------:R-:W-:-:S06]  /*0f40*/  SHF.R.U32.HI R0, RZ, 0x7, R0 ;  /* 0x00000007ff007819 */ /* 0x000fcc0000011600 */
[----:B---3--:R-:W3:Y:S01]  /*0f50*/  SHFL.IDX PT, R0, R0, RZ, 0x1f ;  /* 0x00001fff00007589 */ /* 0x008ee200000e0000 */
[----:B--2---:R-:W-:Y:S01]  /*0f60*/  ULEA UR42, UR7, UR6, 0x18 ;  /* 0x00000006072a7291 */ /* 0x004fe2000f8ec03f */
[----:B---3--:R-:W-:-:S13]  /*0f70*/  R2UR UR4, R0 ;  /* 0x00000000000472ca */ /* 0x008fda00000e0000 */
[----:B------:R-:W-:-:S04]  /*0f80*/  ULEA.HI UR5, UR4, UR4, URZ, 0x1 ;  /* 0x0000000404057291 */ /* 0x000fc8000f8f083f */
[----:B------:R-:W-:-:S04]  /*0f90*/  ULOP3.LUT UR5, UR5, 0x7fffe, URZ, 0xc0, !UPT ;  /* 0x0007fffe05057892 */ /* 0x000fc8000f8ec03f */
[----:B------:R-:W-:-:S03]  /*0fa0*/  UIADD3 UR5, UR4, -UR5, URZ ;  /* 0x8000000504057290 */ /* 0x000fc6000fffe03f */
[----:B------:R-:W-:Y:S01]  /*0fb0*/  ULDC UR4, c[0x0][0x28c] ;  /* 0x0000a30000047ab9 */ /* 0x000fe20000000800 */
[----:B------:R-:W-:Y:S01]  /*0fc0*/  ULEA UR5, UR5, UR42, 0xd ;  /* 0x0000002a05057291 */ /* 0x000fe2000f8e683f */
[----:B------:R-:W-:-:S03]  /*0fd0*/  ISETP.LT.AND P0, PT, RZ, UR4, PT ;  /* 0x00000004ff007c0c */ /* 0x000fc6000bf01270 */
[----:B------:R-:W-:-:S04]  /*0fe0*/  UIADD3 UR5, UR5, 0x100, URZ ;  /* 0x0000010005057890 */ /* 0x000fc8000fffe03f */
[----:B------:R-:W-:-:S04]  /*0ff0*/  USHF.R.U32.HI UR5, URZ, 0x4, UR5 ;  /* 0x000000043f057899 */ /* 0x000fc80008011605 */
[----:B------:R-:W-:Y:S02]  /*1000*/  ULOP3.LUT UR41, UR5, 0x3fff, URZ, 0xc0, !UPT ;  /* 0x00003fff05297892 */ /* 0x000fe4000f8ec03f */
[----:B-1--4-:R-:W-:Y:S10]  /*1010*/  @P0 BRA `(.L_x_13) ;  /* 0x0000000000400947 */ /* 0x012ff40003800000 */
[----:B------:R-:W-:Y:S01]  /*1020*/  MOV R0, 0x0 ;  /* 0x0000000000007802 */ /* 0x000fe20000000f00 */
[----:B------:R-:W-:Y:S01]  /*1030*/  ULDC.64 UR4, c[0x4][0x68] ;  /* 0x01001a0000047ab9 */ /* 0x000fe20000000a00 */
[----:B------:R-:W-:Y:S01]  /*1040*/  ULDC.64 UR6, c[0x4][0x8] ;  /* 0x0100020000067ab9 */ /* 0x000fe20000000a00 */
[----:B01----:R-:W-:Y:S01]  /*1050*/  MOV R4, UR4 ;  /* 0x0000000400047c02 */ /* 0x003fe20008000f00 */
[----:B------:R0:W1:Y:S01]  /*1060*/  LDC.64 R14, c[0x4][R0] ;  /* 0x01000000000e7b82 */ /* 0x0000620000000a00 */
[----:B------:R-:W-:Y:S01]  /*1070*/  IMAD.U32 R5, RZ, RZ, UR5 ;  /* 0x00000005ff057e24 */ /* 0x000fe2000f8e00ff */
[----:B------:R-:W-:Y:S01]  /*1080*/  ULDC.64 UR4, c[0x4][0x70] ;  /* 0x01001c0000047ab9 */ /* 0x000fe20000000a00 */
[----:B------:R-:W-:Y:S01]  /*1090*/  IMAD.U32 R10, RZ, RZ, UR6 ;  /* 0x00000006ff0a7e24 */ /* 0x000fe2000f8e00ff */
[----:B------:R-:W-:Y:S01]  /*10a0*/  MOV R7, UR5 ;  /* 0x0000000500077c02 */ /* 0x000fe20008000f00 */
[----:B------:R-:W-:Y:S01]  /*10b0*/  IMAD.U32 R6, RZ, RZ, UR4 ;  /* 0x00000004ff067e24 */ /* 0x000fe2000f8e00ff */
[----:B------:R-:W-:Y:S01]  /*10c0*/  MOV R8, 0x1e1 ;  /* 0x000001e100087802 */ /* 0x000fe20000000f00 */
[----:B------:R-:W-:-:S02]  /*10d0*/  IMAD.U32 R11, RZ, RZ, UR7 ;  /* 0x00000007ff0b7e24 */ /* 0x000fc4000f8e00ff */
[----:B------:R-:W-:Y:S02]  /*10e0*/  IMAD.MOV.U32 R12, RZ, RZ, 0x1 ;  /* 0x00000001ff0c7424 */ /* 0x000fe400078e00ff */
[----:B0-----:R-:W-:-:S07]  /*10f0*/  IMAD.MOV.U32 R13, RZ, RZ, RZ ;  /* 0x000000ffff0d7224 */ /* 0x001fce00078e00ff */
[----:B------:R-:W-:-:S07]  /*1100*/  LEPC R20, `(.L_x_13) ;  /* 0x000000001014794e */ /* 0x000fce0000000000 */
[----:B-1---5:R-:W-:Y:S05]  /*1110*/  CALL.ABS.NOINC R14 ;  /* 0x000000000e007343 */ /* 0x022fea0003c00000 */
.L_x_13:
[----:B------:R-:W-:-:S13]  /*1120*/  ISETP.NE.AND P0, PT, R166, 0x3, PT ;  /* 0x00000003a600780c */ /* 0x000fda0003f05270 */
[----:B------:R-:W-:Y:S05]  /*1130*/  @!P0 BRA `(.L_x_14) ;  /* 0x0000000000048947 */ /* 0x000fea0003800000 */
[----:B------:R-:W-:Y:S01]  /*1140*/  BPT.TRAP 0x1 ;  /* 0x000000040000795c */ /* 0x000fe20000300000 */
.L_x_14:
[----:B------:R-:W-:Y:S01]  /*1150*/  IMAD.U32 R0, RZ, RZ, UR38 ;  /* 0x00000026ff007e24 */ /* 0x000fe2000f8e00ff */
[----:B------:R-:W-:-:S04]  /*1160*/  MOV R3, UR39 ;  /* 0x0000002700037c02 */ /* 0x000fc80008000f00 */
[----:B------:R-:W-:Y:S02]  /*1170*/  LEA R3, R3, UR42, 0x3 ;  /* 0x0000002a03037c11 */ /* 0x000fe4000f8e18ff */
[----:B------:R-:W-:-:S04]  /*1180*/  SHF.L.U32 R0, R0, 0x1f, RZ ;  /* 0x0000001f00007819 */ /* 0x000fc800000006ff */
[----:B------:R2:W3:Y:S01]  /*1190*/  SYNCS.PHASECHK.TRANS64.TRYWAIT P1, [R3+URZ], R0 ;  /* 0x00000000030075a7 */ /* 0x0004e2000802017f */
[----:B------:R-:W-:Y:S05]  /*11a0*/  @!P0 BRA `(.L_x_15) ;  /* 0x0000000000048947 */ /* 0x000fea0003800000 */
[----:B------:R-:W-:Y:S01]  /*11b0*/  BPT.TRAP 0x1 ;  /* 0x000000040000795c */ /* 0x000fe20000300000 */
.L_x_15:
[----:B---3--:R-:W-:Y:S05]  /*11c0*/  @P1 BRA `(.L_x_16) ;  /* 0x0000000000081947 */ /* 0x008fea0003800000 */
[----:B------:R-:W3:Y:S02]  /*11d0*/  SYNCS.PHASECHK.TRANS64.TRYWAIT P1, [R3+URZ], R0 ;  /* 0x00000000030075a7 */ /* 0x000ee4000802017f */
[----:B---3--:R-:W-:Y:S05]  /*11e0*/  @!P1 BRA `(.L_x_17) ;  /* 0x000000a400009947 */ /* 0x008fea0003800000 */
.L_x_16:
[----:B------:R-:W-:-:S04]  /*11f0*/  UISETP.LT.AND UP0, UPT, UR40, 0x1, UPT ;  /* 0x000000012800788c */ /* 0x000fc8000bf01270 */
[----:B------:R-:W-:-:S04]  /*1200*/  USEL UR4, UR40, 0x1, UP0 ;  /* 0x0000000128047887 */ /* 0x000fc80008000000 */
[----:B------:R-:W-:-:S06]  /*1210*/  UIADD3 UR4, UR40, -UR4, URZ ;  /* 0x8000000428047290 */ /* 0x000fcc000fffe03f */
[----:B--23--:R-:W-:Y:S01]  /*1220*/  IMAD.U32 R0, RZ, RZ, UR4 ;  /* 0x00000004ff007e24 */ /* 0x00cfe2000f8e00ff */
[----:B------:R-:W-:Y:S05]  /*1230*/  WARPSYNC.ALL ;  /* 0x0000000000007948 */ /* 0x000fea0003800000 */
[----:B------:R-:W-:Y:S01]  /*1240*/  ISETP.GE.AND P1, PT, R0, 0x1, PT ;  /* 0x000000010000780c */ /* 0x000fe20003f26270 */
[----:B------:R-:W-:Y:S01]  /*1250*/  UIADD3 UR4, UR42, 0x60100, URZ ;  /* 0x000601002a047890 */ /* 0x000fe2000fffe03f */
[----:B------:R-:W-:Y:S01]  /*1260*/  WARPGROUP.ARRIVE ;  /* 0x00000000000079c5 */ /* 0x000fe20000000000 */
[----:B------:R-:W-:Y:S01]  /*1270*/  UMOV UR9, 0x40000040 ;  /* 0x4000004000097882 */ /* 0x000fe20000000000 */
[----:B------:R-:W-:Y:S01]  /*1280*/  UMOV UR11, 0x40000040 ;  /* 0x40000040000b7882 */ /* 0x000fe20000000000 */
[----:B------:R-:W-:Y:S01]  /*1290*/  USHF.R.U32.HI UR4, URZ, 0x4, UR4 ;  /* 0x000000043f047899 */ /* 0x000fe20008011604 */
[----:B------:R-:W-:Y:S01]  /*12a0*/  UMOV UR15, UR11 ;  /* 0x0000000b000f7c82 */ /* 0x000fe20008000000 */
[----:B------:R-:W-:-:S02]  /*12b0*/  UMOV UR13, 0x40000040 ;  /* 0x40000040000d7882 */ /* 0x000fc40000000000 */
[----:B------:R-:W-:Y:S02]  /*12c0*/  ULOP3.LUT UR5, UR4, 0x3fff, URZ, 0xc0, !UPT ;  /* 0x00003fff04057892 */ /* 0x000fe4000f8ec03f */
[----:B------:R-:W-:Y:S02]  /*12d0*/  ULOP3.LUT UR4, UR41, 0x10000, URZ, 0xfc, !UPT ;  /* 0x0001000029047892 */ /* 0x000fe4000f8efc3f */
[----:B------:R-:W-:Y:S02]  /*12e0*/  ULOP3.LUT UR5, UR5, 0x10000, URZ, 0xfc, !UPT ;  /* 0x0001000005057892 */ /* 0x000fe4000f8efc3f */
[----:B------:R-:W-:Y:S02]  /*12f0*/  ULEA UR8, UR39, UR4, 0xd ;  /* 0x0000000427087291 */ /* 0x000fe4000f8e683f */
[----:B------:R-:W-:Y:S02]  /*1300*/  ULEA UR6, UR39, UR5, 0xc ;  /* 0x0000000527067291 */ /* 0x000fe4000f8e603f */
[----:B------:R-:W-:-:S05]  /*1310*/  UIADD3 UR12, UR8, 0x400, URZ ;  /* 0x00000400080c7890 */ /* 0x000fca000fffe03f */
[----:B------:R-:W-:Y:S02]  /*1320*/  UMOV UR10, UR6 ;  /* 0x00000006000a7c82 */ /* 0x000fe40008000000 */
[----:B------:R-:W-:Y:S01]  /*1330*/  HGMMA.64x128x8.F32.TF32 R88, gdesc[UR8], RZ, !UPT, gsb0 ;  /* 0x05e00000085879f0 */ /* 0x000fe2000c0028ff */
[----:B------:R-:W-:Y:S02]  /*1340*/  UMOV UR14, UR10 ;  /* 0x0000000a000e7c82 */ /* 0x000fe40008000000 */
[----:B------:R-:W-:Y:S02]  /*1350*/  WARPGROUP.DEPBAR.LE gsb0, 0x0 ;  /* 0x00008000000079c5 */ /* 0x000fe40000010000 */
[----:B------:R-:W-:-:S07]  /*1360*/  WARPGROUP.ARRIVE ;  /* 0x00000000000079c5 */ /* 0x000fce0000000000 */
[----:B------:R-:W-:Y:S01]  /*1370*/  HGMMA.64x128x8.F32.TF32 R24, gdesc[UR12], RZ, !UPT, gsb0 ;  /* 0x05e000000c1879f0 */ /* 0x000fe2000c0028ff */
[----:B------:R-:W-:Y:S02]  /*1380*/  UIADD3 UR12, UR8, 0x2, URZ ;  /* 0x00000002080c7890 */ /* 0x000fe4000fffe03f */
[----:B------:R-:W-:Y:S01]  /*1390*/  UIADD3 UR14, UR6, 0x2, URZ ;  /* 0x00000002060e7890 */ /* 0x000fe2000fffe03f */
[----:B------:R-:W-:Y:S01]  /*13a0*/  UMOV UR13, 0x40000040 ;  /* 0x40000040000d7882 */ /* 0x000fe20000000000 */
[----:B------:R-:W-:Y:S01]  /*13b0*/  UMOV UR15, 0x40000040 ;  /* 0x40000040000f7882 */ /* 0x000fe20000000000 */
[----:B------:R-:W-:Y:S02]  /*13c0*/  WARPGROUP.DEPBAR.LE gsb0, 0x0 ;  /* 0x00008000000079c5 */ /* 0x000fe40000010000 */
[----:B------:R-:W-:-:S06]  /*13d0*/  WARPGROUP.ARRIVE ;  /* 0x00000000000079c5 */ /* 0x000fcc0000000000 */
[----:B------:R-:W-:Y:S01]  /*13e0*/  HGMMA.64x128x8.F32.TF32 R88, gdesc[UR12], R88, gsb0 ;  /* 0x05e000000c5879f0 */ /* 0x000fe20008002858 */
[----:B------:R-:W-:Y:S01]  /*13f0*/  UIADD3 UR12, UR8, 0x402, URZ ;  /* 0x00000402080c7890 */ /* 0x000fe2000fffe03f */
[----:B------:R-:W-:Y:S01]  /*1400*/  UMOV UR13, 0x40000040 ;  /* 0x40000040000d7882 */ /* 0x000fe20000000000 */
[----:B------:R-:W-:Y:S02]  /*1410*/  WARPGROUP.DEPBAR.LE gsb0, 0x0 ;  /* 0x00008000000079c5 */ /* 0x000fe40000010000 */
[----:B------:R-:W-:-:S07]  /*1420*/  WARPGROUP.ARRIVE ;  /* 0x00000000000079c5 */ /* 0x000fce0000000000 */
[----:B------:R-:W-:Y:S01]  /*1430*/  HGMMA.64x128x8.F32.TF32 R24, gdesc[UR12], R24, gsb0 ;  /* 0x05e000000c1879f0 */ /* 0x000fe20008002818 */
        /* <DEDUP_REMOVED lines=167> */
[----:B------:R-:W-:Y:S03]  /*1eb0*/  HGMMA.64x128x8.F32.TF32 R24, gdesc[UR12], R24, gsb0 ;  /* 0x05e000000c1879f0 */ /* 0x000fe60008002818 */
[----:B------:R-:W-:Y:S02]  /*1ec0*/  WARPGROUP.DEPBAR.LE gsb0, 0x0 ;  /* 0x00008000000079c5 */ /* 0x000fe40000010000 */
[----:B------:R-:W-:Y:S05]  /*1ed0*/  @!P1 BRA `(.L_x_18) ;  /* 0x0000000c00a89947 */ /* 0x000fea0003800000 */
[----:B------:R-:W-:-:S04]  /*1ee0*/  UIADD3 UR6, UR39, 0x1, URZ ;  /* 0x0000000127067890 */ /* 0x000fc8000fffe03f */
[----:B------:R-:W-:-:S04]  /*1ef0*/  UISETP.NE.AND UP0, UPT, UR6, 0x3, UPT ;  /* 0x000000030600788c */ /* 0x000fc8000bf05270 */
[----:B------:R-:W-:Y:S02]  /*1f00*/  USEL UR7, URZ, 0x1, UP0 ;  /* 0x000000013f077887 */ /* 0x000fe40008000000 */
[----:B------:R-:W-:Y:S02]  /*1f10*/  USEL UR6, UR6, URZ, UP0 ;  /* 0x0000003f06067287 */ /* 0x000fe40008000000 */
[----:B------:R-:W-:-:S06]  /*1f20*/  ULOP3.LUT UR7, UR38, UR7, URZ, 0x3c, !UPT ;  /* 0x0000000726077292 */ /* 0x000fcc000f8e3c3f */
[----:B01----:R-:W-:Y:S01]  /*1f30*/  MOV R5, UR7 ;  /* 0x0000000700057c02 */ /* 0x003fe20008000f00 */
[----:B------:R-:W-:-:S06]  /*1f40*/  UMOV UR7, UR39 ;  /* 0x0000002700077c82 */ /* 0x000fcc0008000000 */
.L_x_25:
[----:B01----:R-:W-:Y:S05]  /*1f50*/  @!P0 BRA `(.L_x_19) ;  /* 0x0000000000048947 */ /* 0x003fea0003800000 */
[----:B------:R-:W-:Y:S01]  /*1f60*/  BPT.TRAP 0x1 ;  /* 0x000000040000795c */ /* 0x000fe20000300000 */
.L_x_19:
[----:B------:R-:W0:Y:S01]  /*1f70*/  S2UR UR9, SR_CgaCtaId ;  /* 0x00000000000979c3 */ /* 0x000e220000008800 */
[----:B------:R-:W-:Y:S01]  /*1f80*/  UMOV UR8, 0x400 ;  /* 0x0000040000087882 */ /* 0x000fe20000000000 */
[----:B------:R-:W-:Y:S01]  /*1f90*/  SHF.L.U32 R3, R5, 0x1f, RZ ;  /* 0x0000001f05037819 */ /* 0x000fe200000006ff */
[----:B0-----:R-:W-:-:S04]  /*1fa0*/  ULEA UR8, UR9, UR8, 0x18 ;  /* 0x0000000809087291 */ /* 0x001fc8000f8ec03f */
[----:B------:R-:W-:-:S09]  /*1fb0*/  ULEA UR9, UR6, UR8, 0x3 ;  /* 0x0000000806097291 */ /* 0x000fd2000f8e183f */
[----:B------:R0:W1:Y:S01]  /*1fc0*/  SYNCS.PHASECHK.TRANS64.TRYWAIT P1, [UR9], R3 ;  /* 0x00000003ff0075a7 */ /* 0x0000620008020149 */
[----:B------:R-:W-:Y:S05]  /*1fd0*/  @!P0 BRA `(.L_x_20) ;  /* 0x0000000000048947 */ /* 0x000fea0003800000 */
[----:B------:R-:W-:Y:S01]  /*1fe0*/  BPT.TRAP 0x1 ;  /* 0x000000040000795c */ /* 0x000fe20000300000 */
.L_x_20:
[----:B-1----:R-:W-:Y:S05]  /*1ff0*/  @P1 BRA `(.L_x_21) ;  /* 0x0000000000081947 */ /* 0x002fea0003800000 */
[----:B------:R-:W1:Y:S02]  /*2000*/  SYNCS.PHASECHK.TRANS64.TRYWAIT P1, [UR9], R3 ;  /* 0x00000003ff0075a7 */ /* 0x000e640008020149 */
[----:B-1----:R-:W-:Y:S05]  /*2010*/  @!P1 BRA `(.L_x_22) ;  /* 0x0000009400889947 */ /* 0x002fea0003800000 */
.L_x_21:
[----:B------:R-:W-:Y:S01]  /*2020*/  ULEA UR12, UR6, UR5, 0xc ;  /* 0x00000005060c7291 */ /* 0x000fe2000f8e603f */
[----:B------:R-:W-:Y:S01]  /*2030*/  WARPGROUP.ARRIVE ;  /* 0x00000000000079c5 */ /* 0x000fe20000000000 */
[----:B------:R-:W-:Y:S01]  /*2040*/  ULEA UR10, UR6, UR4, 0xd ;  /* 0x00000004060a7291 */ /* 0x000fe2000f8e683f */
[----:B------:R-:W-:Y:S01]  /*2050*/  UMOV UR19, 0x40000040 ;  /* 0x4000004000137882 */ /* 0x000fe20000000000 */
[----:B------:R-:W-:Y:S01]  /*2060*/  UMOV UR17, 0x40000040 ;  /* 0x4000004000117882 */ /* 0x000fe20000000000 */
[----:B------:R-:W-:Y:S02]  /*2070*/  UIADD3 UR14, UR12, 0xc06, URZ ;  /* 0x00000c060c0e7890 */ /* 0x000fe4000fffe03f */
[----:B------:R-:W-:Y:S02]  /*2080*/  UMOV UR18, UR12 ;  /* 0x0000000c00127c82 */ /* 0x000fe40008000000 */
[----:B------:R-:W-:Y:S01]  /*2090*/  UMOV UR16, UR10 ;  /* 0x0000000a00107c82 */ /* 0x000fe20008000000 */
[----:B------:R-:W-:Y:S01]  /*20a0*/  UMOV UR15, 0x40000040 ;  /* 0x40000040000f7882 */ /* 0x000fe20000000000 */
[----:B------:R-:W-:Y:S01]  /*20b0*/  HGMMA.64x128x8.F32.TF32 R88, gdesc[UR16], R88, gsb0 ;  /* 0x05e00000105879f0 */ /* 0x000fe20008002858 */
[----:B------:R-:W-:Y:S01]  /*20c0*/  UIADD3 UR16, UR10, 0x400, URZ ;  /* 0x000004000a107890 */ /* 0x000fe2000fffe03f */
[----:B------:R-:W-:Y:S01]  /*20d0*/  UMOV UR17, 0x40000040 ;  /* 0x4000004000117882 */ /* 0x000fe20000000000 */
[----:B------:R-:W-:Y:S01]  /*20e0*/  UMOV UR13, 0x40000040 ;  /* 0x40000040000d7882 */ /* 0x000fe20000000000 */
[----:B------:R-:W-:-:S02]  /*20f0*/  WARPGROUP.DEPBAR.LE gsb0, 0x0 ;  /* 0x00008000000079c5 */ /* 0x000fc40000010000 */
[----:B------:R-:W-:-:S06]  /*2100*/  WARPGROUP.ARRIVE ;  /* 0x00000000000079c5 */ /* 0x000fcc0000000000 */
        /* <DEDUP_REMOVED lines=161> */
[----:B------:R-:W-:Y:S01]  /*2b20*/  UIADD3 UR12, UR10, 0x1806, URZ ;  /* 0x000018060a0c7890 */ /* 0x000fe2000fffe03f */
        /* <DEDUP_REMOVED lines=9> */
[----:B------:R-:W-:-:S07]  /*2bc0*/  WARPGROUP.ARRIVE ;  /* 0x00000000000079c5 */ /* 0x000fce0000000000 */
        /* <DEDUP_REMOVED lines=8> */
[----:B------:R-:W-:Y:S01]  /*2c50*/  BPT.TRAP 0x1 ;  /* 0x000000040000795c */ /* 0x000fe20000300000 */
.L_x_23:
[----:B------:R-:W-:Y:S01]  /*2c60*/  ULEA UR8, UR7, UR8, 0x3 ;  /* 0x0000000807087291 */ /* 0x000fe2000f8e183f */
[----:B------:R-:W-:-:S03]  /*2c70*/  ISETP.GT.U32.AND P1, PT, R19, 0x1, PT ;  /* 0x000000011300780c */ /* 0x000fc60003f24070 */
[----:B------:R-:W-:-:S04]  /*2c80*/  UIADD3 UR8, UR8, 0x18, URZ ;  /* 0x0000001808087890 */ /* 0x000fc8000fffe03f */
[----:B------:R-:W-:-:S09]  /*2c90*/  UPRMT UR8, URZ, 0x654, UR8 ;  /* 0x000006543f087896 */ /* 0x000fd20008000008 */
[----:B------:R-:W-:Y:S01]  /*2ca0*/  SYNCS.ARRIVE.TRANS64.RED.A1T0 RZ, [UR8], RZ ;  /* 0x000000ffffff79a7 */ /* 0x000fe20008100408 */
[----:B------:R-:W-:Y:S05]  /*2cb0*/  @P1 BRA `(.L_x_24) ;  /* 0x0000000000041947 */ /* 0x000fea0003800000 */
[----:B------:R-:W-:Y:S01]  /*2cc0*/  BPT.TRAP 0x1 ;  /* 0x000000040000795c */ /* 0x000fe20000300000 */
.L_x_24:
[----:B------:R-:W-:Y:S01]  /*2cd0*/  UIADD3 UR6, UR6, 0x1, URZ ;  /* 0x0000000106067890 */ /* 0x000fe2000fffe03f */
[C---:B------:R-:W-:Y:S01]  /*2ce0*/  ISETP.GT.AND P1, PT, R0.reuse, 0x1, PT ;  /* 0x000000010000780c */ /* 0x040fe20003f24270 */
[----:B------:R-:W-:Y:S01]  /*2cf0*/  UIADD3 UR7, UR7, 0x1, URZ ;  /* 0x0000000107077890 */ /* 0x000fe2000fffe03f */
[----:B------:R-:W-:Y:S01]  /*2d00*/  VIADD R0, R0, 0xffffffff ;  /* 0xffffffff00007836 */ /* 0x000fe20000000000 */
[----:B------:R-:W-:Y:S02]  /*2d10*/  UISETP.NE.AND UP0, UPT, UR6, 0x3, UPT ;  /* 0x000000030600788c */ /* 0x000fe4000bf05270 */
[----:B------:R-:W-:Y:S02]  /*2d20*/  UISETP.NE.AND UP1, UPT, UR7, 0x3, UPT ;  /* 0x000000030700788c */ /* 0x000fe4000bf25270 */
[----:B------:R-:W-:Y:S02]  /*2d30*/  USEL UR8, URZ, 0x1, UP0 ;  /* 0x000000013f087887 */ /* 0x000fe40008000000 */
[----:B------:R-:W-:-:S02]  /*2d40*/  USEL UR6, UR6, URZ, UP0 ;  /* 0x0000003f06067287 */ /* 0x000fc40008000000 */
[----:B------:R-:W-:Y:S02]  /*2d50*/  USEL UR7, UR7, URZ, UP1 ;  /* 0x0000003f07077287 */ /* 0x000fe40008800000 */
[----:B------:R-:W-:Y:S01]  /*2d60*/  LOP3.LUT R5, R5, UR8, RZ, 0x3c, !PT ;  /* 0x0000000805057c12 */ /* 0x000fe2000f8e3cff */
[----:B------:R-:W-:Y:S09]  /*2d70*/  @P1 BRA `(.L_x_25) ;  /* 0xfffffff000741947 */ /* 0x000ff2000383ffff */
.L_x_18:
[----:B------:R-:W2:Y:S02]  /*2d80*/  LDC R0, c[0x0][0x28c] ;  /* 0x0000a300ff007b82 */ /* 0x000ea40000000800 */
[----:B--2---:R-:W-:-:S13]  /*2d90*/  ISETP.GE.AND P1, PT, R0, 0x1, PT ;  /* 0x000000010000780c */ /* 0x004fda0003f26270 */
[----:B------:R-:W-:Y:S05]  /*2da0*/  @!P1 BRA `(.L_x_26) ;  /* 0x0000000000489947 */ /* 0x000fea0003800000 */
[----:B------:R-:W-:Y:S05]  /*2db0*/  @!P0 BRA `(.L_x_27) ;  /* 0x0000000000048947 */ /* 0x000fea0003800000 */
[----:B------:R-:W-:Y:S01]  /*2dc0*/  BPT.TRAP 0x1 ;  /* 0x000000040000795c */ /* 0x000fe20000300000 */
.L_x_27:
[----:B------:R-:W2:Y:S01]  /*2dd0*/  S2UR UR7, SR_CgaCtaId ;  /* 0x00000000000779c3 */ /* 0x000ea20000008800 */
[----:B------:R-:W-:Y:S01]  /*2de0*/  UISETP.LT.AND UP0, UPT, UR40, 0x1, UPT ;  /* 0x000000012800788c */ /* 0x000fe2000bf01270 */
[----:B------:R-:W-:-:S03]  /*2df0*/  ISETP.GT.U32.AND P0, PT, R19, 0x1, PT ;  /* 0x000000011300780c */ /* 0x000fc60003f04070 */
[----:B------:R-:W-:-:S04]  /*2e00*/  USEL UR6, UR40, 0x1, UP0 ;  /* 0x0000000128067887 */ /* 0x000fc80008000000 */
[----:B------:R-:W-:-:S04]  /*2e10*/  UIADD3 UR6, UR39, UR40, -UR6 ;  /* 0x0000002827067290 */ /* 0x000fc8000fffe806 */
[----:B------:R-:W-:-:S04]  /*2e20*/  UIMAD.WIDE.U32 UR4, UR6, -0x55555555, URZ ;  /* 0xaaaaaaab060478a5 */ /* 0x000fc8000f8e003f */
[----:B------:R-:W-:-:S03]  /*2e30*/  USHF.R.U32.HI UR4, URZ, 0x1, UR5 ;  /* 0x000000013f047899 */ /* 0x000fc60008011605 */
[----:B------:R-:W-:Y:S01]  /*2e40*/  UMOV UR5, 0x400 ;  /* 0x0000040000057882 */ /* 0x000fe20000000000 */
[----:B------:R-:W-:Y:S02]  /*2e50*/  UIMAD UR6, UR4, -0x3, UR6 ;  /* 0xfffffffd040678a4 */ /* 0x000fe4000f8e0206 */
[----:B--2---:R-:W-:-:S04]  /*2e60*/  ULEA UR5, UR7, UR5, 0x18 ;  /* 0x0000000507057291 */ /* 0x004fc8000f8ec03f */
[----:B------:R-:W-:-:S04]  /*2e70*/  ULEA UR6, UR6, UR5, 0x3 ;  /* 0x0000000506067291 */ /* 0x000fc8000f8e183f */
[----:B------:R-:W-:-:S04]  /*2e80*/  UIADD3 UR6, UR6, 0x18, URZ ;  /* 0x0000001806067890 */ /* 0x000fc8000fffe03f */
[----:B------:R-:W-:-:S09]  /*2e90*/  UPRMT UR6, URZ, 0x654, UR6 ;  /* 0x000006543f067896 */ /* 0x000fd20008000006 */
[----:B------:R-:W-:Y:S01]  /*2ea0*/  SYNCS.ARRIVE.TRANS64.RED.A1T0 RZ, [UR6], RZ ;  /* 0x000000ffffff79a7 */ /* 0x000fe20008100406 */
[----:B------:R-:W-:Y:S05]  /*2eb0*/  @P0 BRA `(.L_x_26) ;  /* 0x0000000000040947 */ /* 0x000fea0003800000 */
[----:B------:R-:W-:Y:S01]  /*2ec0*/  BPT.TRAP 0x1 ;  /* 0x000000040000795c */ /* 0x000fe20000300000 */
.L_x_26:
[----:B------:R-:W2:Y:S01]  /*2ed0*/  LDC R6, c[0x0][0x288] ;  /* 0x0000a200ff067b82 */ /* 0x000ea20000000800 */
[----:B01----:R-:W-:Y:S01]  /*2ee0*/  LOP3.LUT R4, R18, 0x60, RZ, 0xc0, !PT ;  /* 0x0000006012047812 */ /* 0x003fe200078ec0ff */
[----:B------:R-:W-:Y:S01]  /*2ef0*/  UIADD3 UR39, UR40, UR39, URZ ;  /* 0x0000002728277290 */ /* 0x000fe2000fffe03f */
[----:B------:R-:W-:Y:S01]  /*2f00*/  SHF.L.U32 R13, R153, 0x7, RZ ;  /* 0x00000007990d7819 */ /* 0x000fe200000006ff */
[----:B------:R-:W-:Y:S01]  /*2f10*/  IMAD.SHL.U32 R15, R152, 0x100, RZ ;  /* 0x00000100980f7824 */ /* 0x000fe200078e00ff */
[----:B------:R-:W-:Y:S01]  /*2f20*/  SHF.R.U32.HI R10, RZ, 0x1, R4 ;  /* 0x00000001ff0a7819 */ /* 0x000fe20000011604 */
[----:B------:R-:W-:Y:S01]  /*2f30*/  UISETP.GT.U32.AND UP0, UPT, UR39, 0x2, UPT ;  /* 0x000000022700788c */ /* 0x000fe2000bf04070 */
[----:B------:R-:W-:Y:S01]  /*2f40*/  LOP3.LUT R4, R18, 0x3, RZ, 0xc0, !PT ;  /* 0x0000000312047812 */ /* 0x000fe200078ec0ff */
[----:B------:R-:W-:Y:S01]  /*2f50*/  ULDC UR7, c[0x0][0x284] ;  /* 0x0000a10000077ab9 */ /* 0x000fe20000000800 */
[----:B------:R-:W-:Y:S01]  /*2f60*/  SHF.R.U32.HI R3, RZ, 0x2, R18 ;  /* 0x00000002ff037819 */ /* 0x000fe20000011612 */
[----:B------:R-:W-:Y:S01]  /*2f70*/  UISETP.LT.U32.AND UP0, UPT, UR40, 0x3, UP0 ;  /* 0x000000032800788c */ /* 0x000fe20008701070 */
[----:B------:R-:W-:Y:S01]  /*2f80*/  LOP3.LUT R0, R22, 0x1, RZ, 0xc0, !PT ;  /* 0x0000000116007812 */ /* 0x000fe200078ec0ff */
[----:B------:R-:W-:Y:S01]  /*2f90*/  UISETP.GE.U32.AND UP1, UPT, UR40, 0x3, UPT ;  /* 0x000000032800788c */ /* 0x000fe2000bf26070 */
[----:B------:R-:W-:Y:S01]  /*2fa0*/  LOP3.LUT R3, R3, 0x7, RZ, 0xc0, !PT ;  /* 0x0000000703037812 */ /* 0x000fe200078ec0ff */
[----:B------:R-:W-:Y:S01]  /*2fb0*/  ULDC.64 UR8, c[0x0][0x5d0] ;  /* 0x0001740000087ab9 */ /* 0x000fe20000000a00 */
[----:B------:R-:W-:Y:S01]  /*2fc0*/  SHF.R.S32.HI R21, RZ, 0x1f, R23 ;  /* 0x0000001fff157819 */ /* 0x000fe20000011417 */
[----:B------:R-:W-:Y:S01]  /*2fd0*/  IMAD.SHL.U32 R8, R0, 0x40, RZ ;  /* 0x0000004000087824 */ /* 0x000fe200078e00ff */
[----:B------:R-:W-:Y:S01]  /*2fe0*/  IADD3 R5, RZ, -R10, -R3 ;  /* 0x8000000aff057210 */ /* 0x000fe20007ffe803 */
[----:B------:R-:W-:-:S02]  /*2ff0*/  UIMAD.WIDE.U32 UR4, UR39, -0x55555555, URZ ;  /* 0xaaaaaaab270478a5 */ /* 0x000fc4000f8e003f */
[----:B------:R-:W-:Y:S01]  /*3000*/  USEL UR6, URZ, 0x1, !UP0 ;  /* 0x000000013f067887 */ /* 0x000fe2000c000000 */
[----:B------:R-:W-:Y:S01]  /*3010*/  LOP3.LUT R3, R8, 0x40, R3, 0xe2, !PT ;  /* 0x0000004008037812 */ /* 0x000fe200078ee203 */
[----:B------:R-:W-:Y:S01]  /*3020*/  IMAD.WIDE R8, R152, 0x100, RZ ;  /* 0x0000010098087825 */ /* 0x000fe200078e02ff */
[----:B------:R-:W-:Y:S01]  /*3030*/  USHF.R.U32.HI UR4, URZ, 0x1, UR5 ;  /* 0x000000013f047899 */ /* 0x000fe20008011605 */
[----:B--2---:R-:W-:Y:S01]  /*3040*/  ISETP.GE.AND P0, PT, R13, R6, PT ;  /* 0x000000060d00720c */ /* 0x004fe20003f06270 */
[----:B------:R-:W-:Y:S01]  /*3050*/  ULOP3.LUT UR38, UR38, UR6, URZ, 0x3c, !UPT ;  /* 0x0000000626267292 */ /* 0x000fe2000f8e3c3f */
[----:B------:R-:W-:Y:S01]  /*3060*/  IMAD R12, R4, -0x2, R6 ;  /* 0xfffffffe040c7824 */ /* 0x000fe200078e0206 */
[----:B------:R-:W-:Y:S01]  /*3070*/  LOP3.LUT R153, R8, R3, R10, 0xfe, !PT ;  /* 0x0000000308997212 */ /* 0x000fe200078efe0a */
[----:B------:R-:W-:Y:S01]  /*3080*/  IMAD.SHL.U32 R6, R18, 0x2, RZ ;  /* 0x0000000212067824 */ /* 0x000fe200078e00ff */
[----:B------:R-:W-:Y:S01]  /*3090*/  ISETP.GE.OR P0, PT, R15, UR7, P0 ;  /* 0x000000070f007c0c */ /* 0x000fe20008706670 */
[----:B------:R-:W-:Y:S01]  /*30a0*/  IMAD R4, R21, UR8, RZ ;  /* 0x0000000815047c24 */ /* 0x000fe2000f8e02ff */
[----:B------:R-:W-:Y:S01]  /*30b0*/  UIMAD UR39, UR4, -0x3, UR39 ;  /* 0xfffffffd042778a4 */ /* 0x000fe2000f8e0227 */
[----:B------:R-:W-:Y:S01]  /*30c0*/  IMAD R0, R0, -0x40, R5 ;  /* 0xffffffc000007824 */ /* 0x000fe200078e0205 */
[----:B------:R-:W-:Y:S01]  /*30d0*/  LOP3.LUT R6, R13, 0x6, R6, 0xf8, !PT ;  /* 0x000000060d067812 */ /* 0x000fe200078ef806 */
[----:B------:R-:W-:Y:S01]  /*30e0*/  IMAD R11, R23, UR9, R4 ;  /* 0x00000009170b7c24 */ /* 0x000fe2000f8e0204 */
[----:B------:R-:W-:Y:S01]  /*30f0*/  @UP1 ULOP3.LUT UR38, UR38, 0x1, UR4, 0x78, !UPT ;  /* 0x0000000126261892 */ /* 0x000fe2000f8e7804 */
[----:B------:R-:W-:Y:S01]  /*3100*/  IMAD.MOV.U32 R152, RZ, RZ, -0x1 ;  /* 0xffffffffff987424 */ /* 0x000fe200078e00ff */
[----:B------:R-:W-:-:S02]  /*3110*/  SHF.R.S32.HI R7, RZ, 0x1f, R6 ;  /* 0x0000001fff077819 */ /* 0x000fc40000011406 */
[----:B------:R-:W-:Y:S01]  /*3120*/  IADD3 R3, -R15, UR7, R0 ;  /* 0x000000070f037c10 */ /* 0x000fe2000fffe100 */
[----:B------:R-:W-:Y:S02]  /*3130*/  IMAD.IADD R0, R12, 0x1, -R13 ;  /* 0x000000010c007824 */ /* 0x000fe400078e0a0d */
[----:B------:R-:W-:-:S05]  /*3140*/  IMAD.WIDE.U32 R4, R23, UR8, R6 ;  /* 0x0000000817047c25 */ /* 0x000fca000f8e0006 */
[----:B------:R-:W-:Y:S02]  /*3150*/  IADD3 R11, R5, R11, RZ ;  /* 0x0000000b050b7210 */ /* 0x000fe40007ffe0ff */
[----:B------:R-:W-:Y:S01]  /*3160*/  MOV R10, R4 ;  /* 0x00000004000a7202 */ /* 0x000fe20000000f00 */
[----:B------:R-:W-:Y:S06]  /*3170*/  @P0 BRA `(.L_x_28) ;  /* 0x0000006400800947 */ /* 0x000fec0003800000 */
[----:B------:R-:W0:Y:S01]  /*3180*/  LDC.64 R4, c[0x0][0x5c8] ;  /* 0x00017200ff047b82 */ /* 0x000e220000000a00 */
[----:B-----5:R-:W-:Y:S01]  /*3190*/  FSETP.NEU.AND P1, PT, R155, RZ, PT ;  /* 0x000000ff9b00720b */ /* 0x020fe20003f2d000 */
[----:B------:R-:W-:Y:S01]  /*31a0*/  BSSY B0, `(.L_x_28) ;  /* 0x000065d000007945 */ /* 0x000fe20003800000 */
[----:B------:R-:W-:-:S04]  /*31b0*/  ISETP.GT.AND P0, PT, R3, RZ, PT ;  /* 0x000000ff0300720c */ /* 0x000fc80003f04270 */
[----:B------:R-:W-:Y:S01]  /*31c0*/  ISETP.GT.AND P3, PT, R0, RZ, P0 ;  /* 0x000000ff0000720c */ /* 0x000fe20000764270 */
[-C--:B0-----:R-:W-:Y:S02]  /*31d0*/  IMAD R12, R9, R4.reuse, RZ ;  /* 0x00000004090c7224 */ /* 0x081fe400078e02ff */
[----:B------:R-:W-:-:S04]  /*31e0*/  IMAD.WIDE.U32 R168, R153, R4, R10 ;  /* 0x0000000499a87225 */ /* 0x000fc800078e000a */
[----:B------:R-:W-:-:S04]  /*31f0*/  IMAD R11, R153, R5, R12 ;  /* 0x00000005990b7224 */ /* 0x000fc800078e020c */
[----:B------:R-:W-:Y:S01]  /*3200*/  IMAD.IADD R171, R169, 0x1, R11 ;  /* 0x00000001a9ab7824 */ /* 0x000fe200078e020b */
[----:B------:R-:W-:Y:S06]  /*3210*/  @!P1 BRA `(.L_x_29) ;  /* 0x0000004800309947 */ /* 0x000fec0003800000 */
[----:B------:R-:W0:Y:S01]  /*3220*/  LDC.64 R14, c[0x0][0x5b8] ;  /* 0x00016e00ff0e7b82 */ /* 0x000e220000000a00 */
[----:B------:R-:W-:-:S07]  /*3230*/  ULDC.64 UR4, c[0x0][0x5c0] ;  /* 0x0001700000047ab9 */ /* 0x000fce0000000a00 */
[----:B------:R-:W1:Y:S08]  /*3240*/  LDC.64 R156, c[0x0][0x5b0] ;  /* 0x00016c00ff9c7b82 */ /* 0x000e700000000a00 */
[----:B------:R-:W2:Y:S01]  /*3250*/  LDC.64 R10, c[0x0][0x5a8] ;  /* 0x00016a00ff0a7b82 */ /* 0x000ea20000000a00 */
[-C--:B0-----:R-:W-:Y:S02]  /*3260*/  IMAD R12, R21, R14.reuse, RZ ;  /* 0x0000000e150c7224 */ /* 0x081fe400078e02ff */
[----:B------:R-:W-:-:S04]  /*3270*/  IMAD.WIDE.U32 R158, R23, R14, R6 ;  /* 0x0000000e179e7225 */ /* 0x000fc800078e0006 */
[----:B------:R-:W-:Y:S01]  /*3280*/  IMAD R15, R23, R15, R12 ;  /* 0x0000000f170f7224 */ /* 0x000fe200078e020c */
[----:B------:R-:W-:Y:S01]  /*3290*/  MOV R20, R158 ;  /* 0x0000009e00147202 */ /* 0x000fe20000000f00 */
[-C--:B-1----:R-:W-:Y:S02]  /*32a0*/  IMAD R12, R9, R156.reuse, RZ ;  /* 0x0000009c090c7224 */ /* 0x082fe400078e02ff */
[----:B------:R-:W-:Y:S02]  /*32b0*/  IMAD.IADD R21, R159, 0x1, R15 ;  /* 0x000000019f157824 */ /* 0x000fe400078e020f */
[C---:B------:R-:W-:Y:S02]  /*32c0*/  IMAD R167, R153.reuse, R157, R12 ;  /* 0x0000009d99a77224 */ /* 0x040fe400078e020c */
[----:B------:R-:W-:-:S04]  /*32d0*/  IMAD.WIDE.U32 R12, R153, R156, R20 ;  /* 0x0000009c990c7225 */ /* 0x000fc800078e0014 */
[----:B------:R-:W-:Y:S01]  /*32e0*/  IMAD.IADD R13, R13, 0x1, R167 ;  /* 0x000000010d0d7824 */ /* 0x000fe200078e02a7 */
[----:B--2---:R-:W-:-:S04]  /*32f0*/  LEA R162, P1, R12, R10, 0x2 ;  /* 0x0000000a0ca27211 */ /* 0x004fc800078210ff */
[----:B------:R-:W-:-:S05]  /*3300*/  LEA.HI.X R163, R12, R11, R13, 0x2, P1 ;  /* 0x0000000b0ca37211 */ /* 0x000fca00008f140d */
[----:B------:R0:W2:Y:S01]  /*3310*/  @P3 LDG.E.LTC128B R174, desc[UR36][R162.64] ;  /* 0x00000024a2ae3981 */ /* 0x0000a2000c1e1920 */
[----:B------:R-:W-:Y:S01]  /*3320*/  IMAD.WIDE.U32 R160, R153, R156, R6 ;  /* 0x0000009c99a07225 */ /* 0x000fe200078e0006 */
[----:B------:R-:W-:Y:S01]  /*3330*/  ISETP.GT.AND P5, PT, R0, 0x1, P0 ;  /* 0x000000010000780c */ /* 0x000fe200007a4270 */
[----:B------:R-:W-:Y:S01]  /*3340*/  BSSY B1, `(.L_x_30) ;  /* 0x0000016000017945 */ /* 0x000fe20003800000 */
[----:B------:R-:W-:Y:S01]  /*3350*/  LEA R12, P1, R168, UR4, 0x2 ;  /* 0x00000004a80c7c11 */ /* 0x000fe2000f8210ff */
[----:B------:R-:W-:-:S03]  /*3360*/  IMAD.IADD R161, R167, 0x1, R161 ;  /* 0x00000001a7a17824 */ /* 0x000fc600078e02a1 */
[----:B------:R-:W-:Y:S01]  /*3370*/  LEA.HI.X R13, R168, UR5, R171, 0x2, P1 ;  /* 0x00000005a80d7c11 */ /* 0x000fe200088f14ab */
[----:B------:R-:W-:Y:S01]  /*3380*/  IMAD.WIDE.U32 R164, R23, R14, R160 ;  /* 0x0000000e17a47225 */ /* 0x000fe200078e00a0 */
[C---:B------:R-:W-:Y:S02]  /*3390*/  SHF.L.U64.HI R161, R156.reuse, 0x3, R157 ;  /* 0x000000039ca17819 */ /* 0x040fe4000001029d */
[----:B------:R-:W-:Y:S01]  /*33a0*/  SHF.L.U32 R160, R156, 0x3, RZ ;  /* 0x000000039ca07819 */ /* 0x000fe200000006ff */
[----:B------:R-:W-:Y:S01]  /*33b0*/  IMAD.IADD R165, R15, 0x1, R165 ;  /* 0x000000010fa57824 */ /* 0x000fe200078e02a5 */
[----:B0-----:R-:W-:-:S03]  /*33c0*/  LEA R162, P1, R164, R10, 0x2 ;  /* 0x0000000aa4a27211 */ /* 0x001fc600078210ff */
[----:B------:R-:W-:-:S04]  /*33d0*/  IMAD.WIDE.U32 R172, R153, R156, R160 ;  /* 0x0000009c99ac7225 */ /* 0x000fc800078e00a0 */
[----:B------:R-:W-:Y:S02]  /*33e0*/  IMAD.IADD R167, R167, 0x1, R173 ;  /* 0x00000001a7a77824 */ /* 0x000fe400078e02ad */
[----:B--2---:R-:W-:-:S04]  /*33f0*/  FMUL R163, R174, R155 ;  /* 0x0000009baea37220 */ /* 0x004fc80000400000 */
[----:B------:R-:W-:Y:S01]  /*3400*/  FFMA R169, R88, R154, R163 ;  /* 0x0000009a58a97223 */ /* 0x000fe200000000a3 */
[----:B------:R-:W-:Y:S02]  /*3410*/  LEA.HI.X R163, R164, R11, R165, 0x2, P1 ;  /* 0x0000000ba4a37211 */ /* 0x000fe400008f14a5 */
[----:B------:R-:W-:Y:S02]  /*3420*/  ISETP.GT.AND P1, PT, R3, 0x8, PT ;  /* 0x000000080300780c */ /* 0x000fe40003f24270 */
[----:B------:R-:W-:Y:S01]  /*3430*/  IADD3 R164, P4, R158, R172, RZ ;  /* 0x000000ac9ea47210 */ /* 0x000fe20007f9e0ff */
[----:B------:R0:W-:Y:S01]  /*3440*/  @P3 STG.E desc[UR36][R12.64], R169 ;  /* 0x000000a90c003986 */ /* 0x0001e2000c101924 */
[----:B------:R-:W-:Y:S02]  /*3450*/  ISETP.GT.AND P2, PT, R0, RZ, P1 ;  /* 0x000000ff0000720c */ /* 0x000fe40000f44270 */
[----:B------:R-:W-:Y:S02]  /*3460*/  LEA R170, P3, R164, R10, 0x2 ;  /* 0x0000000aa4aa7211 */ /* 0x000fe400078610ff */
[----:B------:R-:W-:Y:S01]  /*3470*/  IADD3.X R165, R167, R21, RZ, P4, !PT ;  /* 0x00000015a7a57210 */ /* 0x000fe200027fe4ff */
[----:B------:R-:W-:Y:S10]  /*3480*/  @!P5 BRA `(.L_x_31) ;  /* 0x000000000004d947 */ /* 0x000ff40003800000 */
[----:B------:R1:W5:Y:S02]  /*3490*/  LDG.E.LTC128B R174, desc[UR36][R162.64+0x4] ;  /* 0x00000424a2ae7981 */ /* 0x000364000c1e1920 */
.L_x_31:
[----:B------:R-:W-:Y:S05]  /*34a0*/  BSYNC B1 ;  /* 0x0000000000017941 */ /* 0x000fea0003800000 */
.L_x_30:
[----:B-----5:R-:W-:Y:S01]  /*34b0*/  FMUL R88, R174, R155 ;  /* 0x0000009bae587220 */ /* 0x020fe20000400000 */
[----:B------:R-:W-:-:S03]  /*34c0*/  LEA.HI.X R171, R164, R11, R165, 0x2, P3 ;  /* 0x0000000ba4ab7211 */ /* 0x000fc600018f14a5 */
[----:B------:R-:W-:-:S05]  /*34d0*/  FFMA R175, R89, R154, R88 ;  /* 0x0000009a59af7223 */ /* 0x000fca0000000058 */
[----:B------:R2:W-:Y:S04]  /*34e0*/  @P5 STG.E desc[UR36][R12.64+0x4], R175 ;  /* 0x000004af0c005986 */ /* 0x0005e8000c101924 */
[----:B------:R-:W3:Y:S01]  /*34f0*/  @P2 LDG.E.LTC128B R174, desc[UR36][R170.64] ;  /* 0x00000024aaae2981 */ /* 0x000ee2000c1e1920 */
[----:B------:R-:W-:Y:S01]  /*3500*/  IADD3 R172, P3, R6, R172, RZ ;  /* 0x000000ac06ac7210 */ /* 0x000fe20007f7e0ff */
[C---:B------:R-:W-:Y:S01]  /*3510*/  IMAD.SHL.U32 R165, R4.reuse, 0x20, RZ ;  /* 0x0000002004a57824 */ /* 0x040fe200078e00ff */
[----:B------:R-:W-:Y:S03]  /*3520*/  BSSY B1, `(.L_x_32) ;  /* 0x000000f000017945 */ /* 0x000fe60003800000 */
[----:B------:R-:W-:Y:S01]  /*3530*/  IMAD.X R173, R7, 0x1, R167, P3 ;  /* 0x0000000107ad7824 */ /* 0x000fe200018e06a7 */
[----:B------:R-:W-:-:S02]  /*3540*/  SHF.L.U64.HI R167, R4, 0x5, R5 ;  /* 0x0000000504a77819 */ /* 0x000fc40000010205 */
[----:B------:R-:W-:Y:S01]  /*3550*/  IADD3 R168, P4, R165, R12, RZ ;  /* 0x0000000ca5a87210 */ /* 0x000fe20007f9e0ff */
[----:B------:R-:W-:Y:S01]  /*3560*/  IMAD.WIDE.U32 R172, R23, R14, R172 ;  /* 0x0000000e17ac7225 */ /* 0x000fe200078e00ac */
[----:B------:R-:W-:-:S03]  /*3570*/  ISETP.GT.AND P3, PT, R0, 0x1, P1 ;  /* 0x000000010000780c */ /* 0x000fc60000f64270 */
[----:B0-----:R-:W-:Y:S01]  /*3580*/  IMAD.X R169, R167, 0x1, R13, P4 ;  /* 0x00000001a7a97824 */ /* 0x001fe200020e060d */
[----:B------:R-:W-:Y:S02]  /*3590*/  IADD3 R89, R15, R173, RZ ;  /* 0x000000ad0f597210 */ /* 0x000fe40007ffe0ff */
[----:B------:R-:W-:-:S04]  /*35a0*/  LEA R88, P5, R172, R10, 0x2 ;  /* 0x0000000aac587211 */ /* 0x000fc800078a10ff */
[----:B------:R-:W-:Y:S01]  /*35b0*/  LEA.HI.X R89, R172, R11, R89, 0x2, P5 ;  /* 0x0000000bac597211 */ /* 0x000fe200028f1459 */
[----:B---3--:R-:W-:-:S04]  /*35c0*/  FMUL R173, R174, R155 ;  /* 0x0000009baead7220 */ /* 0x008fc80000400000 */
[----:B------:R-:W-:-:S05]  /*35d0*/  FFMA R173, R90, R154, R173 ;  /* 0x0000009a5aad7223 */ /* 0x000fca00000000ad */
[----:B------:R2:W-:Y:S01]  /*35e0*/  @P2 STG.E desc[UR36][R168.64], R173 ;  /* 0x000000ada8002986 */ /* 0x0005e2000c101924 */
[----:B------:R-:W-:Y:S05]  /*35f0*/  @!P3 BRA `(.L_x_33) ;  /* 0x000000000004b947 */ /* 0x000fea0003800000 */
[----:B------:R0:W5:Y:S02]  /*3600*/  LDG.E.LTC128B R174, desc[UR36][R88.64+0x4] ;  /* 0x0000042458ae7981 */ /* 0x000164000c1e1920 */
.L_x_33:
[----:B------:R-:W-:Y:S05]  /*3610*/  BSYNC B1 ;  /* 0x0000000000017941 */ /* 0x000fea0003800000 */
.L_x_32:
[----:B-----5:R-:W-:Y:S01]  /*3620*/  FMUL R90, R174, R155 ;  /* 0x0000009bae5a7220 */ /* 0x020fe20000400000 */
[----:B------:R-:W-:Y:S01]  /*3630*/  ISETP.GT.AND P2, PT, R0, 0x8, P0 ;  /* 0x000000080000780c */ /* 0x000fe20000744270 */
[----:B------:R-:W-:Y:S02]  /*3640*/  BSSY B1, `(.L_x_34) ;  /* 0x0000007000017945 */ /* 0x000fe40003800000 */
[----:B------:R-:W-:Y:S01]  /*3650*/  FFMA R171, R91, R154, R90 ;  /* 0x0000009a5bab7223 */ /* 0x000fe2000000005a */
[----:B------:R-:W-:Y:S01]  /*3660*/  @P3 IMAD.MOV.U32 R90, RZ, RZ, R168 ;  /* 0x000000ffff5a3224 */ /* 0x000fe200078e00a8 */
[----:B------:R-:W-:-:S05]  /*3670*/  @P3 MOV R91, R169 ;  /* 0x000000a9005b3202 */ /* 0x000fca0000000f00 */
[----:B------:R3:W-:Y:S03]  /*3680*/  @P3 STG.E desc[UR36][R90.64+0x4], R171 ;  /* 0x000004ab5a003986 */ /* 0x0007e6000c101924 */
[----:B------:R-:W-:Y:S05]  /*3690*/  @!P2 BRA `(.L_x_35) ;  /* 0x000000000004a947 */ /* 0x000fea0003800000 */
[----:B------:R4:W5:Y:S02]  /*36a0*/  LDG.E.LTC128B R174, desc[UR36][R162.64+0x20] ;  /* 0x00002024a2ae7981 */ /* 0x000964000c1e1920 */
.L_x_35:
[----:B------:R-:W-:Y:S05]  /*36b0*/  BSYNC B1 ;  /* 0x0000000000017941 */ /* 0x000fea0003800000 */
.L_x_34:
[----:B---3-5:R-:W-:Y:S01]  /*36c0*/  FMUL R91, R174, R155 ;  /* 0x0000009bae5b7220 */ /* 0x028fe20000400000 */
[----:B------:R-:W-:Y:S01]  /*36d0*/  ISETP.GT.AND P3, PT, R0, 0x9, P0 ;  /* 0x000000090000780c */ /* 0x000fe20000764270 */
[----:B------:R-:W-:Y:S02]  /*36e0*/  BSSY B1, `(.L_x_36) ;  /* 0x0000005000017945 */ /* 0x000fe40003800000 */
[----:B------:R-:W-:-:S05]  /*36f0*/  FFMA R91, R92, R154, R91 ;  /* 0x0000009a5c5b7223 */ /* 0x000fca000000005b */
[----:B------:R3:W-:Y:S05]  /*3700*/  @P2 STG.E desc[UR36][R12.64+0x20], R91 ;  /* 0x0000205b0c002986 */ /* 0x0007ea000c101924 */
[----:B------:R-:W-:Y:S05]  /*3710*/  @!P3 BRA `(.L_x_37) ;  /* 0x000000000004b947 */ /* 0x000fea0003800000 */
[----:B------:R0:W5:Y:S02]  /*3720*/  LDG.E.LTC128B R174, desc[UR36][R162.64+0x24] ;  /* 0x00002424a2ae7981 */ /* 0x000164000c1e1920 */
.L_x_37:
[----:B------:R-:W-:Y:S05]  /*3730*/  BSYNC B1 ;  /* 0x0000000000017941 */ /* 0x000fea0003800000 */
.L_x_36:
[----:B-----5:R-:W-:Y:S01]  /*3740*/  FMUL R90, R174, R155 ;  /* 0x0000009bae5a7220 */ /* 0x020fe20000400000 */
[----:B------:R-:W-:Y:S01]  /*3750*/  ISETP.GT.AND P2, PT, R0, 0x8, P1 ;  /* 0x000000080000780c */ /* 0x000fe20000f44270 */
[----:B------:R-:W-:Y:S02]  /*3760*/  BSSY B1, `(.L_x_38) ;  /* 0x0000005000017945 */ /* 0x000fe40003800000 */
[----:B------:R-:W-:-:S05]  /*3770*/  FFMA R93, R93, R154, R90 ;  /* 0x0000009a5d5d7223 */ /* 0x000fca000000005a */
[----:B------:R0:W-:Y:S05]  /*3780*/  @P3 STG.E desc[UR36][R12.64+0x24], R93 ;  /* 0x0000245d0c003986 */ /* 0x0001ea000c101924 */
[----:B------:R-:W-:Y:S05]  /*3790*/  @!P2 BRA `(.L_x_39) ;  /* 0x000000000004a947 */ /* 0x000fea0003800000 */
[----:B------:R0:W5:Y:S02]  /*37a0*/  LDG.E.LTC128B R174, desc[UR36][R88.64+0x20] ;  /* 0x0000202458ae7981 */ /* 0x000164000c1e1920 */
.L_x_39:
[----:B------:R-:W-:Y:S05]  /*37b0*/  BSYNC B1 ;  /* 0x0000000000017941 */ /* 0x000fea0003800000 */
.L_x_38:
[----:B---3-5:R-:W-:Y:S01]  /*37c0*/  FMUL R91, R174, R155 ;  /* 0x0000009bae5b7220 */ /* 0x028fe20000400000 */
[----:B------:R-:W-:Y:S01]  /*37d0*/  @P2 IMAD.MOV.U32 R90, RZ, RZ, R168 ;  /* 0x000000ffff5a2224 */ /* 0x000fe200078e00a8 */
[----:B------:R-:W-:Y:S01]  /*37e0*/  ISETP.GT.AND P3, PT, R0, 0x9, P1 ;  /* 0x000000090000780c */ /* 0x000fe20000f64270 */
[----:B------:R-:W-:Y:S01]  /*37f0*/  BSSY B1, `(.L_x_40) ;  /* 0x0000006000017945 */ /* 0x000fe20003800000 */
[----:B0-----:R-:W-:Y:S01]  /*3800*/  FFMA R93, R94, R154, R91 ;  /* 0x0000009a5e5d7223 */ /* 0x001fe2000000005b */
[----:B------:R-:W-:-:S05]  /*3810*/  @P2 IMAD.MOV.U32 R91, RZ, RZ, R169 ;  /* 0x000000ffff5b2224 */ /* 0x000fca00078e00a9 */
[----:B------:R0:W-:Y:S05]  /*3820*/  @P2 STG.E desc[UR36][R90.64+0x20], R93 ;  /* 0x0000205d5a002986 */ /* 0x0001ea000c101924 */
[----:B------:R-:W-:Y:S05]  /*3830*/  @!P3 BRA `(.L_x_41) ;  /* 0x000000000004b947 */ /* 0x000fea0003800000 */
[----:B------:R3:W5:Y:S02]  /*3840*/  LDG.E.LTC128B R174, desc[UR36][R88.64+0x24] ;  /* 0x0000242458ae7981 */ /* 0x000764000c1e1920 */
.L_x_41:
[----:B------:R-:W-:Y:S05]  /*3850*/  BSYNC B1 ;  /* 0x0000000000017941 */ /* 0x000fea0003800000 */
.L_x_40:
[----:B0----5:R-:W-:Y:S01]  /*3860*/  FMUL R90, R174, R155 ;  /* 0x0000009bae5a7220 */ /* 0x021fe20000400000 */
[----:B------:R-:W-:Y:S01]  /*3870*/  @P3 IMAD.MOV.U32 R91, RZ, RZ, R169 ;  /* 0x000000ffff5b3224 */ /* 0x000fe200078e00a9 */
[----:B------:R-:W-:Y:S01]  /*3880*/  ISETP.GT.AND P2, PT, R0, 0x10, P0 ;  /* 0x000000100000780c */ /* 0x000fe20000744270 */
[----:B------:R-:W-:Y:S01]  /*3890*/  BSSY B1, `(.L_x_42) ;  /* 0x0000006000017945 */ /* 0x000fe20003800000 */
[----:B------:R-:W-:Y:S01]  /*38a0*/  FFMA R95, R95, R154, R90 ;  /* 0x0000009a5f5f7223 */ /* 0x000fe2000000005a */
[----:B------:R-:W-:-:S05]  /*38b0*/  @P3 MOV R90, R168 ;  /* 0x000000a8005a3202 */ /* 0x000fca0000000f00 */
[----:B------:R0:W-:Y:S05]  /*38c0*/  @P3 STG.E desc[UR36][R90.64+0x24], R95 ;  /* 0x0000245f5a003986 */ /* 0x0001ea000c101924 */
[----:B------:R-:W-:Y:S05]  /*38d0*/  @!P2 BRA `(.L_x_43) ;  /* 0x000000000004a947 */ /* 0x000fea0003800000 */
[----:B------:R0:W5:Y:S02]  /*38e0*/  LDG.E.LTC128B R174, desc[UR36][R162.64+0x40] ;  /* 0x00004024a2ae7981 */ /* 0x000164000c1e1920 */
.L_x_43:
[----:B------:R-:W-:Y:S05]  /*38f0*/  BSYNC B1 ;  /* 0x0000000000017941 */ /* 0x000fea0003800000 */
.L_x_42:
[----:B0----5:R-:W-:Y:S01]  /*3900*/  FMUL R91, R174, R155 ;  /* 0x0000009bae5b7220 */ /* 0x021fe20000400000 */
[----:B------:R-:W-:Y:S01]  /*3910*/  ISETP.GT.AND P3, PT, R0, 0x11, P0 ;  /* 0x000000110000780c */ /* 0x000fe20000764270 */
[----:B------:R-:W-:Y:S02]  /*3920*/  BSSY B1, `(.L_x_44) ;  /* 0x0000005000017945 */ /* 0x000fe40003800000 */
[----:B------:R-:W-:-:S05]  /*3930*/  FFMA R91, R96, R154, R91 ;  /* 0x0000009a605b7223 */ /* 0x000fca000000005b */
[----:B------:R0:W-:Y:S05]  /*3940*/  @P2 STG.E desc[UR36][R12.64+0x40], R91 ;  /* 0x0000405b0c002986 */ /* 0x0001ea000c101924 */
[----:B------:R-:W-:Y:S05]  /*3950*/  @!P3 BRA `(.L_x_45) ;  /* 0x000000000004b947 */ /* 0x000fea0003800000 */
[----:B------:R0:W5:Y:S02]  /*3960*/  LDG.E.LTC128B R174, desc[UR36][R162.64+0x44] ;  /* 0x00004424a2ae7981 */ /* 0x000164000c1e1920 */
.L_x_45:
[----:B------:R-:W-:Y:S05]  /*3970*/  BSYNC B1 ;  /* 0x0000000000017941 */ /* 0x000fea0003800000 */
.L_x_44:
[----:B-----5:R-:W-:Y:S01]  /*3980*/  FMUL R90, R174, R155 ;  /* 0x0000009bae5a7220 */ /* 0x020fe20000400000 */
[----:B------:R-:W-:Y:S01]  /*3990*/  ISETP.GT.AND P2, PT, R0, 0x10, P1 ;  /* 0x000000100000780c */ /* 0x000fe20000f44270 */
[----:B------:R-:W-:Y:S02]  /*39a0*/  BSSY B1, `(.L_x_46) ;  /* 0x0000005000017945 */ /* 0x000fe40003800000 */
[----:B------:R-:W-:-:S05]  /*39b0*/  FFMA R97, R97, R154, R90 ;  /* 0x0000009a61617223 */ /* 0x000fca000000005a */
[----:B------:R0:W-:Y:S05]  /*39c0*/  @P3 STG.E desc[UR36][R12.64+0x44], R97 ;  /* 0x000044610c003986 */ /* 0x0001ea000c101924 */
[----:B------:R-:W-:Y:S05]  /*39d0*/  @!P2 BRA `(.L_x_47) ;  /* 0x000000000004a947 */ /* 0x000fea0003800000 */
[----:B------:R0:W5:Y:S02]  /*39e0*/  LDG.E.LTC128B R174, desc[UR36][R88.64+0x40] ;  /* 0x0000402458ae7981 */ /* 0x000164000c1e1920 */
.L_x_47:
[----:B------:R-:W-:Y:S05]  /*39f0*/  BSYNC B1 ;  /* 0x0000000000017941 */ /* 0x000fea0003800000 */
.L_x_46:
        /* <DEDUP_REMOVED lines=9> */
.L_x_49:
[----:B------:R-:W-:Y:S05]  /*3a90*/  BSYNC B1 ;  /* 0x0000000000017941 */ /* 0x000fea0003800000 */
.L_x_48:
[----:B0----5:R-:W-:Y:S01]  /*3aa0*/  FMUL R90, R174, R155 ;  /* 0x0000009bae5a7220 */ /* 0x021fe20000400000 */
[----:B------:R-:W-:Y:S01]  /*3ab0*/  @P3 IMAD.MOV.U32 R91, RZ, RZ, R169 ;  /* 0x000000ffff5b3224 */ /* 0x000fe200078e00a9 */
[----:B------:R-:W-:Y:S01]  /*3ac0*/  ISETP.GT.AND P2, PT, R0, 0x18, P0 ;  /* 0x000000180000780c */ /* 0x000fe20000744270 */
[----:B------:R-:W-:Y:S01]  /*3ad0*/  BSSY B1, `(.L_x_50) ;  /* 0x0000006000017945 */ /* 0x000fe20003800000 */
[----:B------:R-:W-:Y:S01]  /*3ae0*/  FFMA R99, R99, R154, R90 ;  /* 0x0000009a63637223 */ /* 0x000fe2000000005a */
[----:B------:R-:W-:-:S05]  /*3af0*/  @P3 IMAD.MOV.U32 R90, RZ, RZ, R168 ;  /* 0x000000ffff5a3224 */ /* 0x000fca00078e00a8 */
[----:B------:R0:W-:Y:S05]  /*3b00*/  @P3 STG.E desc[UR36][R90.64+0x44], R99 ;  /* 0x000044635a003986 */ /* 0x0001ea000c101924 */
[----:B------:R-:W-:Y:S05]  /*3b10*/  @!P2 BRA `(.L_x_51) ;  /* 0x000000000004a947 */ /* 0x000fea0003800000 */
[----:B------:R0:W5:Y:S02]  /*3b20*/  LDG.E.LTC128B R174, desc[UR36][R162.64+0x60] ;  /* 0x00006024a2ae7981 */ /* 0x000164000c1e1920 */
.L_x_51:
[----:B------:R-:W-:Y:S05]  /*3b30*/  BSYNC B1 ;  /* 0x0000000000017941 */ /* 0x000fea0003800000 */
.L_x_50:
[----:B0----5:R-:W-:Y:S01]  /*3b40*/  FMUL R91, R174, R155 ;  /* 0x0000009bae5b7220 */ /* 0x021fe20000400000 */
[----:B------:R-:W-:Y:S01]  /*3b50*/  ISETP.GT.AND P3, PT, R0, 0x19, P0 ;  /* 0x000000190000780c */ /* 0x000fe20000764270 */
[----:B------:R-:W-:Y:S02]  /*3b60*/  BSSY B1, `(.L_x_52) ;  /* 0x0000005000017945 */ /* 0x000fe40003800000 */
[----:B------:R-:W-:-:S05]  /*3b70*/  FFMA R91, R100, R154, R91 ;  /* 0x0000009a645b7223 */ /* 0x000fca000000005b */
[----:B------:R0:W-:Y:S05]  /*3b80*/  @P2 STG.E desc[UR36][R12.64+0x60], R91 ;  /* 0x0000605b0c002986 */ /* 0x0001ea000c101924 */
[----:B------:R-:W-:Y:S05]  /*3b90*/  @!P3 BRA `(.L_x_53) ;  /* 0x000000000004b947 */ /* 0x000fea0003800000 */
[----:B------:R0:W5:Y:S02]  /*3ba0*/  LDG.E.LTC128B R174, desc[UR36][R162.64+0x64] ;  /* 0x00006424a2ae7981 */ /* 0x000164000c1e1920 */
.L_x_53:
[----:B------:R-:W-:Y:S05]  /*3bb0*/  BSYNC B1 ;  /* 0x0000000000017941 */ /* 0x000fea0003800000 */
.L_x_52:
[----:B-----5:R-:W-:Y:S01]  /*3bc0*/  FMUL R90, R174, R155 ;  /* 0x0000009bae5a7220 */ /* 0x020fe20000400000 */
[----:B------:R-:W-:Y:S01]  /*3bd0*/  ISETP.GT.AND P2, PT, R0, 0x18, P1 ;  /* 0x000000180000780c */ /* 0x000fe20000f44270 */
[----:B------:R-:W-:Y:S02]  /*3be0*/  BSSY B1, `(.L_x_54) ;  /* 0x0000005000017945 */ /* 0x000fe40003800000 */
[----:B------:R-:W-:-:S05]  /*3bf0*/  FFMA R101, R101, R154, R90 ;  /* 0x0000009a65657223 */ /* 0x000fca000000005a */
[----:B------:R0:W-:Y:S05]  /*3c00*/  @P3 STG.E desc[UR36][R12.64+0x64], R101 ;  /* 0x000064650c003986 */ /* 0x0001ea000c101924 */
[----:B------:R-:W-:Y:S05]  /*3c10*/  @!P2 BRA `(.L_x_55) ;  /* 0x000000000004a947 */ /* 0x000fea0003800000 */
[----:B------:R0:W5:Y:S02]  /*3c20*/  LDG.E.LTC128B R174, desc[UR36][R88.64+0x60] ;  /* 0x0000602458ae7981 */ /* 0x000164000c1e1920 */
.L_x_55:
[----:B------:R-:W-:Y:S05]  /*3c30*/  BSYNC B1 ;  /* 0x0000000000017941 */ /* 0x000fea0003800000 */
.L_x_54:
[----:B0----5:R-:W-:Y:S01]  /*3c40*/  FMUL R91, R174, R155 ;  /* 0x0000009bae5b7220 */ /* 0x021fe20000400000 */
[----:B------:R-:W-:Y:S01]  /*3c50*/  @P2 MOV R90, R168 ;  /* 0x000000a8005a2202 */ /* 0x000fe20000000f00 */
[----:B------:R-:W-:Y:S01]  /*3c60*/  BSSY B1, `(.L_x_56) ;  /* 0x0000007000017945 */ /* 0x000fe20003800000 */
[----:B------:R-:W-:Y:S01]  /*3c70*/  ISETP.GT.AND P3, PT, R0, 0x19, P1 ;  /* 0x000000190000780c */ /* 0x000fe20000f64270 */
[----:B------:R-:W-:Y:S01]  /*3c80*/  FFMA R93, R102, R154, R91 ;  /* 0x0000009a665d7223 */ /* 0x000fe2000000005b */
[----:B------:R-:W-:-:S05]  /*3c90*/  @P2 IMAD.MOV.U32 R91, RZ, RZ, R169 ;  /* 0x000000ffff5b2224 */ /* 0x000fca00078e00a9 */
[----:B------:R0:W-:Y:S06]  /*3ca0*/  @P2 STG.E desc[UR36][R90.64+0x60], R93 ;  /* 0x0000605d5a002986 */ /* 0x0001ec000c101924 */
[----:B------:R-:W-:Y:S05]  /*3cb0*/  @!P3 BRA `(.L_x_57) ;  /* 0x000000000004b947 */ /* 0x000fea0003800000 */
[----:B------:R0:W5:Y:S02]  /*3cc0*/  LDG.E.LTC128B R174, desc[UR36][R88.64+0x64] ;  /* 0x0000642458ae7981 */ /* 0x000164000c1e1920 */
.L_x_57:
[----:B------:R-:W-:Y:S05]  /*3cd0*/  BSYNC B1 ;  /* 0x0000000000017941 */ /* 0x000fea0003800000 */
.L_x_56:
        /* <DEDUP_REMOVED lines=9> */
.L_x_59:
[----:B------:R-:W-:Y:S05]  /*3d70*/  BSYNC B1 ;  /* 0x0000000000017941 */ /* 0x000fea0003800000 */
.L_x_58:
[----:B0----5:R-:W-:Y:S01]  /*3d80*/  FMUL R91, R174, R155 ;  /* 0x0000009bae5b7220 */ /* 0x021fe20000400000 */
[----:B------:R-:W-:Y:S01]  /*3d90*/  ISETP.GT.AND P3, PT, R0, 0x21, P0 ;  /* 0x000000210000780c */ /* 0x000fe20000764270 */
[----:B------:R-:W-:Y:S02]  /*3da0*/  BSSY B1, `(.L_x_60) ;  /* 0x0000005000017945 */ /* 0x000fe40003800000 */
[----:B------:R-:W-:-:S05]  /*3db0*/  FFMA R91, R104, R154, R91 ;  /* 0x0000009a685b7223 */ /* 0x000fca000000005b */
[----:B------:R0:W-:Y:S05]  /*3dc0*/  @P2 STG.E desc[UR36][R12.64+0x80], R91 ;  /* 0x0000805b0c002986 */ /* 0x0001ea000c101924 */
[----:B------:R-:W-:Y:S05]  /*3dd0*/  @!P3 BRA `(.L_x_61) ;  /* 0x000000000004b947 */ /* 0x000fea0003800000 */
[----:B------:R0:W5:Y:S02]  /*3de0*/  LDG.E.LTC128B R174, desc[UR36][R162.64+0x84] ;  /* 0x00008424a2ae7981 */ /* 0x000164000c1e1920 */
.L_x_61:
[----:B------:R-:W-:Y:S05]  /*3df0*/  BSYNC B1 ;  /* 0x0000000000017941 */ /* 0x000fea0003800000 */
.L_x_60:
[----:B-----5:R-:W-:Y:S01]  /*3e00*/  FMUL R90, R174, R155 ;  /* 0x0000009bae5a7220 */ /* 0x020fe20000400000 */
[----:B------:R-:W-:Y:S01]  /*3e10*/  ISETP.GT.AND P2, PT, R0, 0x20, P1 ;  /* 0x000000200000780c */ /* 0x000fe20000f44270 */
[----:B------:R-:W-:Y:S02]  /*3e20*/  BSSY B1, `(.L_x_62) ;  /* 0x0000005000017945 */ /* 0x000fe40003800000 */
[----:B------:R-:W-:-:S05]  /*3e30*/  FFMA R105, R105, R154, R90 ;  /* 0x0000009a69697223 */ /* 0x000fca000000005a */
[----:B------:R0:W-:Y:S05]  /*3e40*/  @P3 STG.E desc[UR36][R12.64+0x84], R105 ;  /* 0x000084690c003986 */ /* 0x0001ea000c101924 */
[----:B------:R-:W-:Y:S05]  /*3e50*/  @!P2 BRA `(.L_x_63) ;  /* 0x000000000004a947 */ /* 0x000fea0003800000 */
[----:B------:R0:W5:Y:S02]  /*3e60*/  LDG.E.LTC128B R174, desc[UR36][R88.64+0x80] ;  /* 0x0000802458ae7981 */ /* 0x000164000c1e1920 */
.L_x_63:
[----:B------:R-:W-:Y:S05]  /*3e70*/  BSYNC B1 ;  /* 0x0000000000017941 */ /* 0x000fea0003800000 */
.L_x_62:
        /* <DEDUP_REMOVED lines=9> */
.L_x_65:
[----:B------:R-:W-:Y:S05]  /*3f10*/  BSYNC B1 ;  /* 0x0000000000017941 */ /* 0x000fea0003800000 */
.L_x_64:
        /* <DEDUP_REMOVED lines=9> */
.L_x_67:
[----:B------:R-:W-:Y:S05]  /*3fb0*/  BSYNC B1 ;  /* 0x0000000000017941 */ /* 0x000fea0003800000 */
.L_x_66:
[----:B0----5:R-:W-:Y:S01]  /*3fc0*/  FMUL R91, R174, R155 ;  /* 0x0000009bae5b7220 */ /* 0x021fe20000400000 */
[----:B------:R-:W-:Y:S01]  /*3fd0*/  ISETP.GT.AND P3, PT, R0, 0x29, P0 ;  /* 0x000000290000780c */ /* 0x000fe20000764270 */
[----:B------:R-:W-:Y:S02]  /*3fe0*/  BSSY B1, `(.L_x_68) ;  /* 0x0000005000017945 */ /* 0x000fe40003800000 */
[----:B------:R-:W-:-:S05]  /*3ff0*/  FFMA R91, R108, R154, R91 ;  /* 0x0000009a6c5b7223 */ /* 0x000fca000000005b */
[----:B------:R0:W-:Y:S05]  /*4000*/  @P2 STG.E desc[UR36][R12.64+0xa0], R91 ;  /* 0x0000a05b0c002986 */ /* 0x0001ea000c101924 */
[----:B------:R-:W-:Y:S05]  /*4010*/  @!P3 BRA `(.L_x_69) ;  /* 0x000000000004b947 */ /* 0x000fea0003800000 */
[----:B------:R0:W5:Y:S02]  /*4020*/  LDG.E.LTC128B R174, desc[UR36][R162.64+0xa4] ;  /* 0x0000a424a2ae7981 */ /* 0x000164000c1e1920 */
.L_x_69:
[----:B------:R-:W-:Y:S05]  /*4030*/  BSYNC B1 ;  /* 0x0000000000017941 */ /* 0x000fea0003800000 */
.L_x_68:
[----:B-----5:R-:W-:Y:S01]  /*4040*/  FMUL R90, R174, R155 ;  /* 0x0000009bae5a7220 */ /* 0x020fe20000400000 */
[----:B------:R-:W-:Y:S01]  /*4050*/  ISETP.GT.AND P2, PT, R0, 0x28, P1 ;  /* 0x000000280000780c */ /* 0x000fe20000f44270 */
[----:B------:R-:W-:Y:S02]  /*4060*/  BSSY B1, `(.L_x_70) ;  /* 0x0000005000017945 */ /* 0x000fe40003800000 */
[----:B------:R-:W-:-:S05]  /*4070*/  FFMA R109, R109, R154, R90 ;  /* 0x0000009a6d6d7223 */ /* 0x000fca000000005a */
[----:B------:R0:W-:Y:S05]  /*4080*/  @P3 STG.E desc[UR36][R12.64+0xa4], R109 ;  /* 0x0000a46d0c003986 */ /* 0x0001ea000c101924 */
[----:B------:R-:W-:Y:S05]  /*4090*/  @!P2 BRA `(.L_x_71) ;  /* 0x000000000004a947 */ /* 0x000fea0003800000 */
[----:B------:R0:W5:Y:S02]  /*40a0*/  LDG.E.LTC128B R174, desc[UR36][R88.64+0xa0] ;  /* 0x0000a02458ae7981 */ /* 0x000164000c1e1920 */
.L_x_71:
[----:B------:R-:W-:Y:S05]  /*40b0*/  BSYNC B1 ;  /* 0x0000000000017941 */ /* 0x000fea0003800000 */
.L_x_70:
        /* <DEDUP_REMOVED lines=9> */
.L_x_73:
[----:B------:R-:W-:Y:S05]  /*4150*/  BSYNC B1 ;  /* 0x0000000000017941 */ /* 0x000fea0003800000 */
.L_x_72:
        /* <DEDUP_REMOVED lines=9> */
.L_x_75:
[----:B------:R-:W-:Y:S05]  /*41f0*/  BSYNC B1 ;  /* 0x0000000000017941 */ /* 0x000fea0003800000 */
.L_x_74:
[----:B0----5:R-:W-:Y:S01]  /*4200*/  FMUL R91, R174, R155 ;  /* 0x0000009bae5b7220 */ /* 0x021fe20000400000 */
[----:B------:R-:W-:Y:S01]  /*4210*/  ISETP.GT.AND P3, PT, R0, 0x31, P0 ;  /* 0x000000310000780c */ /* 0x000fe20000764270 */
[----:B------:R-:W-:Y:S02]  /*4220*/  BSSY B1, `(.L_x_76) ;  /* 0x0000005000017945 */ /* 0x000fe40003800000 */
[----:B------:R-:W-:-:S05]  /*4230*/  FFMA R91, R112, R154, R91 ;  /* 0x0000009a705b7223 */ /* 0x000fca000000005b */
[----:B------:R0:W-:Y:S05]  /*4240*/  @P2 STG.E desc[UR36][R12.64+0xc0], R91 ;  /* 0x0000c05b0c002986 */ /* 0x0001ea000c101924 */
[----:B------:R-:W-:Y:S05]  /*4250*/  @!P3 BRA `(.L_x_77) ;  /* 0x000000000004b947 */ /* 0x000fea0003800000 */
[----:B------:R0:W5:Y:S02]  /*4260*/  LDG.E.LTC128B R174, desc[UR36][R162.64+0xc4] ;  /* 0x0000c424a2ae7981 */ /* 0x000164000c1e1920 */
.L_x_77:
[----:B------:R-:W-:Y:S05]  /*4270*/  BSYNC B1 ;  /* 0x0000000000017941 */ /* 0x000fea0003800000 */
.L_x_76:
[----:B-----5:R-:W-:Y:S01]  /*4280*/  FMUL R90, R174, R155 ;  /* 0x0000009bae5a7220 */ /* 0x020fe20000400000 */
[----:B------:R-:W-:Y:S01]  /*4290*/  ISETP.GT.AND P2, PT, R0, 0x30, P1 ;  /* 0x000000300000780c */ /* 0x000fe20000f44270 */
[----:B------:R-:W-:Y:S02]  /*42a0*/  BSSY B1, `(.L_x_78) ;  /* 0x0000005000017945 */ /* 0x000fe40003800000 */
[----:B------:R-:W-:-:S05]  /*42b0*/  FFMA R113, R113, R154, R90 ;  /* 0x0000009a71717223 */ /* 0x000fca000000005a */
[----:B------:R0:W-:Y:S05]  /*42c0*/  @P3 STG.E desc[UR36][R12.64+0xc4], R113 ;  /* 0x0000c4710c003986 */ /* 0x0001ea000c101924 */
[----:B------:R-:W-:Y:S05]  /*42d0*/  @!P2 BRA `(.L_x_79) ;  /* 0x000000000004a947 */ /* 0x000fea0003800000 */
[----:B------:R0:W5:Y:S02]  /*42e0*/  LDG.E.LTC128B R174, desc[UR36][R88.64+0xc0] ;  /* 0x0000c02458ae7981 */ /* 0x000164000c1e1920 */
.L_x_79:
[----:B------:R-:W-:Y:S05]  /*42f0*/  BSYNC B1 ;  /* 0x0000000000017941 */ /* 0x000fea0003800000 */
.L_x_78:
        /* <DEDUP_REMOVED lines=9> */
.L_x_81:
[----:B------:R-:W-:Y:S05]  /*4390*/  BSYNC B1 ;  /* 0x0000000000017941 */ /* 0x000fea0003800000 */
.L_x_80:
        /* <DEDUP_REMOVED lines=9> */
.L_x_83:
[----:B------:R-:W-:Y:S05]  /*4430*/  BSYNC B1 ;  /* 0x0000000000017941 */ /* 0x000fea0003800000 */
.L_x_82:
[----:B0----5:R-:W-:Y:S01]  /*4440*/  FMUL R91, R174, R155 ;  /* 0x0000009bae5b7220 */ /* 0x021fe20000400000 */
[----:B------:R-:W-:Y:S01]  /*4450*/  ISETP.GT.AND P3, PT, R0, 0x39, P0 ;  /* 0x000000390000780c */ /* 0x000fe20000764270 */
[----:B------:R-:W-:Y:S02]  /*4460*/  BSSY B1, `(.L_x_84) ;  /* 0x0000005000017945 */ /* 0x000fe40003800000 */
[----:B------:R-:W-:-:S05]  /*4470*/  FFMA R91, R116, R154, R91 ;  /* 0x0000009a745b7223 */ /* 0x000fca000000005b */
[----:B------:R0:W-:Y:S05]  /*4480*/  @P2 STG.E desc[UR36][R12.64+0xe0], R91 ;  /* 0x0000e05b0c002986 */ /* 0x0001ea000c101924 */
[----:B------:R-:W-:Y:S05]  /*4490*/  @!P3 BRA `(.L_x_85) ;  /* 0x000000000004b947 */ /* 0x000fea0003800000 */
[----:B------:R0:W5:Y:S02]  /*44a0*/  LDG.E.LTC128B R174, desc[UR36][R162.64+0xe4] ;  /* 0x0000e424a2ae7981 */ /* 0x000164000c1e1920 */
.L_x_85:
[----:B------:R-:W-:Y:S05]  /*44b0*/  BSYNC B1 ;  /* 0x0000000000017941 */ /* 0x000fea0003800000 */
.L_x_84:
[----:B-----5:R-:W-:Y:S01]  /*44c0*/  FMUL R90, R174, R155 ;  /* 0x0000009bae5a7220 */ /* 0x020fe20000400000 */
[----:B------:R-:W-:Y:S01]  /*44d0*/  ISETP.GT.AND P2, PT, R0, 0x38, P1 ;  /* 0x000000380000780c */ /* 0x000fe20000f44270 */
[----:B------:R-:W-:Y:S02]  /*44e0*/  BSSY B1, `(.L_x_86) ;  /* 0x0000005000017945 */ /* 0x000fe40003800000 */
[----:B------:R-:W-:-:S05]  /*44f0*/  FFMA R117, R117, R154, R90 ;  /* 0x0000009a75757223 */ /* 0x000fca000000005a */
[----:B------:R0:W-:Y:S05]  /*4500*/  @P3 STG.E desc[UR36][R12.64+0xe4], R117 ;  /* 0x0000e4750c003986 */ /* 0x0001ea000c101924 */
[----:B------:R-:W-:Y:S05]  /*4510*/  @!P2 BRA `(.L_x_87) ;  /* 0x000000000004a947 */ /* 0x000fea0003800000 */
[----:B------:R0:W5:Y:S02]  /*4520*/  LDG.E.LTC128B R174, desc[UR36][R88.64+0xe0] ;  /* 0x0000e02458ae7981 */ /* 0x000164000c1e1920 */
.L_x_87:
[----:B------:R-:W-:Y:S05]  /*4530*/  BSYNC B1 ;  /* 0x0000000000017941 */ /* 0x000fea0003800000 */
.L_x_86:
        /* <DEDUP_REMOVED lines=9> */
.L_x_89:
[----:B------:R-:W-:Y:S05]  /*45d0*/  BSYNC B1 ;  /* 0x0000000000017941 */ /* 0x000fea0003800000 */
.L_x_88:
        /* <DEDUP_REMOVED lines=9> */
.L_x_91:
[----:B------:R-:W-:Y:S05]  /*4670*/  BSYNC B1 ;  /* 0x0000000000017941 */ /* 0x000fea0003800000 */
.L_x_90:
[----:B0----5:R-:W-:Y:S01]  /*4680*/  FMUL R91, R174, R155 ;  /* 0x0000009bae5b7220 */ /* 0x021fe20000400000 */
[----:B------:R-:W-:Y:S01]  /*4690*/  ISETP.GT.AND P3, PT, R0, 0x41, P0 ;  /* 0x000000410000780c */ /* 0x000fe20000764270 */
[----:B------:R-:W-:Y:S02]  /*46a0*/  BSSY B1, `(.L_x_92) ;  /* 0x0000005000017945 */ /* 0x000fe40003800000 */
[----:B------:R-:W-:-:S05]  /*46b0*/  FFMA R91, R120, R154, R91 ;  /* 0x0000009a785b7223 */ /* 0x000fca000000005b */
[----:B------:R0:W-:Y:S05]  /*46c0*/  @P2 STG.E desc[UR36][R12.64+0x100], R91 ;  /* 0x0001005b0c002986 */ /* 0x0001ea000c101924 */
[----:B------:R-:W-:Y:S05]  /*46d0*/  @!P3 BRA `(.L_x_93) ;  /* 0x000000000004b947 */ /* 0x000fea0003800000 */
[----:B------:R0:W5:Y:S02]  /*46e0*/  LDG.E.LTC128B R174, desc[UR36][R162.64+0x104] ;  /* 0x00010424a2ae7981 */ /* 0x000164000c1e1920 */
.L_x_93:
[----:B------:R-:W-:Y:S05]  /*46f0*/  BSYNC B1 ;  /* 0x0000000000017941 */ /* 0x000fea0003800000 */
.L_x_92:
[----:B-----5:R-:W-:Y:S01]  /*4700*/  FMUL R90, R174, R155 ;  /* 0x0000009bae5a7220 */ /* 0x020fe20000400000 */
[----:B------:R-:W-:Y:S01]  /*4710*/  ISETP.GT.AND P2, PT, R0, 0x40, P1 ;  /* 0x000000400000780c */ /* 0x000fe20000f44270 */
[----:B------:R-:W-:Y:S02]  /*4720*/  BSSY B1, `(.L_x_94) ;  /* 0x0000005000017945 */ /* 0x000fe40003800000 */
[----:B------:R-:W-:-:S05]  /*4730*/  FFMA R121, R121, R154, R90 ;  /* 0x0000009a79797223 */ /* 0x000fca000000005a */
[----:B------:R0:W-:Y:S05]  /*4740*/  @P3 STG.E desc[UR36][R12.64+0x104], R121 ;  /* 0x000104790c003986 */ /* 0x0001ea000c101924 */
[----:B------:R-:W-:Y:S05]  /*4750*/  @!P2 BRA `(.L_x_95) ;  /* 0x000000000004a947 */ /* 0x000fea0003800000 */
[----:B------:R0:W5:Y:S02]  /*4760*/  LDG.E.LTC128B R174, desc[UR36][R88.64+0x100] ;  /* 0x0001002458ae7981 */ /* 0x000164000c1e1920 */
.L_x_95:
[----:B------:R-:W-:Y:S05]  /*4770*/  BSYNC B1 ;  /* 0x0000000000017941 */ /* 0x000fea0003800000 */
.L_x_94:
        /* <DEDUP_REMOVED lines=9> */
.L_x_97:
[----:B------:R-:W-:Y:S05]  /*4810*/  BSYNC B1 ;  /* 0x0000000000017941 */ /* 0x000fea0003800000 */
.L_x_96:
        /* <DEDUP_REMOVED lines=9> */
.L_x_99:
[----:B------:R-:W-:Y:S05]  /*48b0*/  BSYNC B1 ;  /* 0x0000000000017941 */ /* 0x000fea0003800000 */
.L_x_98:
[----:B0----5:R-:W-:Y:S01]  /*48c0*/  FMUL R91, R174, R155 ;  /* 0x0000009bae5b7220 */ /* 0x021fe20000400000 */
[----:B------:R-:W-:Y:S01]  /*48d0*/  ISETP.GT.AND P3, PT, R0, 0x49, P0 ;  /* 0x000000490000780c */ /* 0x000fe20000764270 */
[----:B------:R-:W-:Y:S02]  /*48e0*/  BSSY B1, `(.L_x_100) ;  /* 0x0000005000017945 */ /* 0x000fe40003800000 */
[----:B------:R-:W-:-:S05]  /*48f0*/  FFMA R91, R124, R154, R91 ;  /* 0x0000009a7c5b7223 */ /* 0x000fca000000005b */
[----:B------:R0:W-:Y:S05]  /*4900*/  @P2 STG.E desc[UR36][R12.64+0x120], R91 ;  /* 0x0001205b0c002986 */ /* 0x0001ea000c101924 */
[----:B------:R-:W-:Y:S05]  /*4910*/  @!P3 BRA `(.L_x_101) ;  /* 0x000000000004b947 */ /* 0x000fea0003800000 */
[----:B------:R0:W5:Y:S02]  /*4920*/  LDG.E.LTC128B R174, desc[UR36][R162.64+0x124] ;  /* 0x00012424a2ae7981 */ /* 0x000164000c1e1920 */
.L_x_101:
[----:B------:R-:W-:Y:S05]  /*4930*/  BSYNC B1 ;  /* 0x0000000000017941 */ /* 0x000fea0003800000 */
.L_x_100:
[----:B-----5:R-:W-:Y:S01]  /*4940*/  FMUL R90, R174, R155 ;  /* 0x0000009bae5a7220 */ /* 0x020fe20000400000 */
[----:B------:R-:W-:Y:S01]  /*4950*/  ISETP.GT.AND P2, PT, R0, 0x48, P1 ;  /* 0x000000480000780c */ /* 0x000fe20000f44270 */
[----:B------:R-:W-:Y:S02]  /*4960*/  BSSY B1, `(.L_x_102) ;  /* 0x0000005000017945 */ /* 0x000fe40003800000 */
[----:B------:R-:W-:-:S05]  /*4970*/  FFMA R125, R125, R154, R90 ;  /* 0x0000009a7d7d7223 */ /* 0x000fca000000005a */
[----:B------:R0:W-:Y:S05]  /*4980*/  @P3 STG.E desc[UR36][R12.64+0x124], R125 ;  /* 0x0001247d0c003986 */ /* 0x0001ea000c101924 */
[----:B------:R-:W-:Y:S05]  /*4990*/  @!P2 BRA `(.L_x_103) ;  /* 0x000000000004a947 */ /* 0x000fea0003800000 */
[----:B------:R0:W5:Y:S02]  /*49a0*/  LDG.E.LTC128B R174, desc[UR36][R88.64+0x120] ;  /* 0x0001202458ae7981 */ /* 0x000164000c1e1920 */
.L_x_103:
[----:B------:R-:W-:Y:S05]  /*49b0*/  BSYNC B1 ;  /* 0x0000000000017941 */ /* 0x000fea0003800000 */
.L_x_102:
        /* <DEDUP_REMOVED lines=9> */
.L_x_105:
[----:B------:R-:W-:Y:S05]  /*4a50*/  BSYNC B1 ;  /* 0x0000000000017941 */ /* 0x000fea0003800000 */
.L_x_104:
        /* <DEDUP_REMOVED lines=9> */
.L_x_107:
[----:B------:R-:W-:Y:S05]  /*4af0*/  BSYNC B1 ;  /* 0x0000000000017941 */ /* 0x000fea0003800000 */
.L_x_106:
[----:B0----5:R-:W-:Y:S01]  /*4b00*/  FMUL R91, R174, R155 ;  /* 0x0000009bae5b7220 */ /* 0x021fe20000400000 */
[----:B------:R-:W-:Y:S01]  /*4b10*/  ISETP.GT.AND P3, PT, R0, 0x51, P0 ;  /* 0x000000510000780c */ /* 0x000fe20000764270 */
[----:B------:R-:W-:Y:S02]  /*4b20*/  BSSY B1, `(.L_x_108) ;  /* 0x0000005000017945 */ /* 0x000fe40003800000 */
[----:B------:R-:W-:-:S05]  /*4b30*/  FFMA R91, R128, R154, R91 ;  /* 0x0000009a805b7223 */ /* 0x000fca000000005b */
[----:B------:R0:W-:Y:S05]  /*4b40*/  @P2 STG.E desc[UR36][R12.64+0x140], R91 ;  /* 0x0001405b0c002986 */ /* 0x0001ea000c101924 */
[----:B------:R-:W-:Y:S05]  /*4b50*/  @!P3 BRA `(.L_x_109) ;  /* 0x000000000004b947 */ /* 0x000fea0003800000 */
[----:B------:R0:W5:Y:S02]  /*4b60*/  LDG.E.LTC128B R174, desc[UR36][R162.64+0x144] ;  /* 0x00014424a2ae7981 */ /* 0x000164000c1e1920 */
.L_x_109:
[----:B------:R-:W-:Y:S05]  /*4b70*/  BSYNC B1 ;  /* 0x0000000000017941 */ /* 0x000fea0003800000 */
.L_x_108:
[----:B-----5:R-:W-:Y:S01]  /*4b80*/  FMUL R90, R174, R155 ;  /* 0x0000009bae5a7220 */ /* 0x020fe20000400000 */
[----:B------:R-:W-:Y:S01]  /*4b90*/  ISETP.GT.AND P2, PT, R0, 0x50, P1 ;  /* 0x000000500000780c */ /* 0x000fe20000f44270 */
[----:B------:R-:W-:Y:S02]  /*4ba0*/  BSSY B1, `(.L_x_110) ;  /* 0x0000005000017945 */ /* 0x000fe40003800000 */
[----:B------:R-:W-:-:S05]  /*4bb0*/  FFMA R129, R129, R154, R90 ;  /* 0x0000009a81817223 */ /* 0x000fca000000005a */
[----:B------:R0:W-:Y:S05]  /*4bc0*/  @P3 STG.E desc[UR36][R12.64+0x144], R129 ;  /* 0x000144810c003986 */ /* 0x0001ea000c101924 */
[----:B------:R-:W-:Y:S05]  /*4bd0*/  @!P2 BRA `(.L_x_111) ;  /* 0x000000000004a947 */ /* 0x000fea0003800000 */
[----:B------:R0:W5:Y:S02]  /*4be0*/  LDG.E.LTC128B R174, desc[UR36][R88.64+0x140] ;  /* 0x0001402458ae7981 */ /* 0x000164000c1e1920 */
.L_x_111:
[----:B------:R-:W-:Y:S05]  /*4bf0*/  BSYNC B1 ;  /* 0x0000000000017941 */ /* 0x000fea0003800000 */
.L_x_110:
        /* <DEDUP_REMOVED lines=9> */
.L_x_113:
[----:B------:R-:W-:Y:S05]  /*4c90*/  BSYNC B1 ;  /* 0x0000000000017941 */ /* 0x000fea0003800000 */
.L_x_112:
        /* <DEDUP_REMOVED lines=9> */
.L_x_115:
[----:B------:R-:W-:Y:S05]  /*4d30*/  BSYNC B1 ;  /* 0x0000000000017941 */ /* 0x000fea0003800000 */
.L_x_114:
[----:B0----5:R-:W-:Y:S01]  /*4d40*/  FMUL R91, R174, R155 ;  /* 0x0000009bae5b7220 */ /* 0x021fe20000400000 */
[----:B------:R-:W-:Y:S01]  /*4d50*/  ISETP.GT.AND P3, PT, R0, 0x59, P0 ;  /* 0x000000590000780c */ /* 0x000fe20000764270 */
[----:B------:R-:W-:Y:S02]  /*4d60*/  BSSY B1, `(.L_x_116) ;  /* 0x0000005000017945 */ /* 0x000fe40003800000 */
[----:B------:R-:W-:-:S05]  /*4d70*/  FFMA R91, R132, R154, R91 ;  /* 0x0000009a845b7223 */ /* 0x000fca000000005b */
[----:B------:R0:W-:Y:S05]  /*4d80*/  @P2 STG.E desc[UR36][R12.64+0x160], R91 ;  /* 0x0001605b0c002986 */ /* 0x0001ea000c101924 */
[----:B------:R-:W-:Y:S05]  /*4d90*/  @!P3 BRA `(.L_x_117) ;  /* 0x000000000004b947 */ /* 0x000fea0003800000 */
[----:B------:R0:W5:Y:S02]  /*4da0*/  LDG.E.LTC128B R174, desc[UR36][R162.64+0x164] ;  /* 0x00016424a2ae7981 */ /* 0x000164000c1e1920 */
.L_x_117:
[----:B------:R-:W-:Y:S05]  /*4db0*/  BSYNC B1 ;  /* 0x0000000000017941 */ /* 0x000fea0003800000 */
.L_x_116:
[----:B-----5:R-:W-:Y:S01]  /*4dc0*/  FMUL R90, R174, R155 ;  /* 0x0000009bae5a7220 */ /* 0x020fe20000400000 */
[----:B------:R-:W-:Y:S01]  /*4dd0*/  ISETP.GT.AND P2, PT, R0, 0x58, P1 ;  /* 0x000000580000780c */ /* 0x000fe20000f44270 */
[----:B------:R-:W-:Y:S02]  /*4de0*/  BSSY B1, `(.L_x_118) ;  /* 0x0000005000017945 */ /* 0x000fe40003800000 */
[----:B------:R-:W-:-:S05]  /*4df0*/  FFMA R133, R133, R154, R90 ;  /* 0x0000009a85857223 */ /* 0x000fca000000005a */
[----:B------:R0:W-:Y:S05]  /*4e00*/  @P3 STG.E desc[UR36][R12.64+0x164], R133 ;  /* 0x000164850c003986 */ /* 0x0001ea000c101924 */
[----:B------:R-:W-:Y:S05]  /*4e10*/  @!P2 BRA `(.L_x_119) ;  /* 0x000000000004a947 */ /* 0x000fea0003800000 */
[----:B------:R0:W5:Y:S02]  /*4e20*/  LDG.E.LTC128B R174, desc[UR36][R88.64+0x160] ;  /* 0x0001602458ae7981 */ /* 0x000164000c1e1920 */
.L_x_119:
[----:B------:R-:W-:Y:S05]  /*4e30*/  BSYNC B1 ;  /* 0x0000000000017941 */ /* 0x000fea0003800000 */
.L_x_118:
        /* <DEDUP_REMOVED lines=9> */
.L_x_121:
[----:B------:R-:W-:Y:S05]  /*4ed0*/  BSYNC B1 ;  /* 0x0000000000017941 */ /* 0x000fea0003800000 */
.L_x_120:
        /* <DEDUP_REMOVED lines=9> */
.L_x_123:
[----:B------:R-:W-:Y:S05]  /*4f70*/  BSYNC B1 ;  /* 0x0000000000017941 */ /* 0x000fea0003800000 */
.L_x_122:
[----:B0----5:R-:W-:Y:S01]  /*4f80*/  FMUL R91, R174, R155 ;  /* 0x0000009bae5b7220 */ /* 0x021fe20000400000 */
[----:B------:R-:W-:Y:S01]  /*4f90*/  ISETP.GT.AND P3, PT, R0, 0x61, P0 ;  /* 0x000000610000780c */ /* 0x000fe20000764270 */
[----:B------:R-:W-:Y:S02]  /*4fa0*/  BSSY B1, `(.L_x_124) ;  /* 0x0000005000017945 */ /* 0x000fe40003800000 */
[----:B------:R-:W-:-:S05]  /*4fb0*/  FFMA R91, R136, R154, R91 ;  /* 0x0000009a885b7223 */ /* 0x000fca000000005b */
[----:B------:R0:W-:Y:S05]  /*4fc0*/  @P2 STG.E desc[UR36][R12.64+0x180], R91 ;  /* 0x0001805b0c002986 */ /* 0x0001ea000c101924 */
[----:B------:R-:W-:Y:S05]  /*4fd0*/  @!P3 BRA `(.L_x_125) ;  /* 0x000000000004b947 */ /* 0x000fea0003800000 */
[----:B------:R0:W5:Y:S02]  /*4fe0*/  LDG.E.LTC128B R174, desc[UR36][R162.64+0x184] ;  /* 0x00018424a2ae7981 */ /* 0x000164000c1e1920 */
.L_x_125:
[----:B------:R-:W-:Y:S05]  /*4ff0*/  BSYNC B1 ;  /* 0x0000000000017941 */ /* 0x000fea0003800000 */
.L_x_124:
[----:B-----5:R-:W-:Y:S01]  /*5000*/  FMUL R90, R174, R155 ;  /* 0x0000009bae5a7220 */ /* 0x020fe20000400000 */
[----:B------:R-:W-:Y:S01]  /*5010*/  ISETP.GT.AND P2, PT, R0, 0x60, P1 ;  /* 0x000000600000780c */ /* 0x000fe20000f44270 */
[----:B------:R-:W-:Y:S02]  /*5020*/  BSSY B1, `(.L_x_126) ;  /* 0x0000005000017945 */ /* 0x000fe40003800000 */
[----:B------:R-:W-:-:S05]  /*5030*/  FFMA R137, R137, R154, R90 ;  /* 0x0000009a89897223 */ /* 0x000fca000000005a */
[----:B------:R0:W-:Y:S05]  /*5040*/  @P3 STG.E desc[UR36][R12.64+0x184], R137 ;  /* 0x000184890c003986 */ /* 0x0001ea000c101924 */
[----:B------:R-:W-:Y:S05]  /*5050*/  @!P2 BRA `(.L_x_127) ;  /* 0x000000000004a947 */ /* 0x000fea0003800000 */
[----:B------:R0:W5:Y:S02]  /*5060*/  LDG.E.LTC128B R174, desc[UR36][R88.64+0x180] ;  /* 0x0001802458ae7981 */ /* 0x000164000c1e1920 */
.L_x_127:
[----:B------:R-:W-:Y:S05]  /*5070*/  BSYNC B1 ;  /* 0x0000000000017941 */ /* 0x000fea0003800000 */
.L_x_126:
        /* <DEDUP_REMOVED lines=9> */
.L_x_129:
[----:B------:R-:W-:Y:S05]  /*5110*/  BSYNC B1 ;  /* 0x0000000000017941 */ /* 0x000fea0003800000 */
.L_x_128:
        /* <DEDUP_REMOVED lines=9> */
.L_x_131:
[----:B------:R-:W-:Y:S05]  /*51b0*/  BSYNC B1 ;  /* 0x0000000000017941 */ /* 0x000fea0003800000 */
.L_x_130:
[----:B0----5:R-:W-:Y:S01]  /*51c0*/  FMUL R91, R174, R155 ;  /* 0x0000009bae5b7220 */ /* 0x021fe20000400000 */
[----:B------:R-:W-:Y:S01]  /*51d0*/  ISETP.GT.AND P3, PT, R0, 0x69, P0 ;  /* 0x000000690000780c */ /* 0x000fe20000764270 */
[----:B------:R-:W-:Y:S02]  /*51e0*/  BSSY B1, `(.L_x_132) ;  /* 0x0000005000017945 */ /* 0x000fe40003800000 */
[----:B------:R-:W-:-:S05]  /*51f0*/  FFMA R91, R140, R154, R91 ;  /* 0x0000009a8c5b7223 */ /* 0x000fca000000005b */
[----:B------:R0:W-:Y:S05]  /*5200*/  @P2 STG.E desc[UR36][R12.64+0x1a0], R91 ;  /* 0x0001a05b0c002986 */ /* 0x0001ea000c101924 */
[----:B------:R-:W-:Y:S05]  /*5210*/  @!P3 BRA `(.L_x_133) ;  /* 0x000000000004b947 */ /* 0x000fea0003800000 */
[----:B------:R0:W5:Y:S02]  /*5220*/  LDG.E.LTC128B R174, desc[UR36][R162.64+0x1a4] ;  /* 0x0001a424a2ae7981 */ /* 0x000164000c1e1920 */
.L_x_133:
[----:B------:R-:W-:Y:S05]  /*5230*/  BSYNC B1 ;  /* 0x0000000000017941 */ /* 0x000fea0003800000 */
.L_x_132:
[----:B-----5:R-:W-:Y:S01]  /*5240*/  FMUL R90, R174, R155 ;  /* 0x0000009bae5a7220 */ /* 0x020fe20000400000 */
[----:B------:R-:W-:Y:S01]  /*5250*/  ISETP.GT.AND P2, PT, R0, 0x68, P1 ;  /* 0x000000680000780c */ /* 0x000fe20000f44270 */
[----:B------:R-:W-:Y:S02]  /*5260*/  BSSY B1, `(.L_x_134) ;  /* 0x0000005000017945 */ /* 0x000fe40003800000 */
[----:B------:R-:W-:-:S05]  /*5270*/  FFMA R141, R141, R154, R90 ;  /* 0x0000009a8d8d7223 */ /* 0x000fca000000005a */
[----:B------:R0:W-:Y:S05]  /*5280*/  @P3 STG.E desc[UR36][R12.64+0x1a4], R141 ;  /* 0x0001a48d0c003986 */ /* 0x0001ea000c101924 */
[----:B------:R-:W-:Y:S05]  /*5290*/  @!P2 BRA `(.L_x_135) ;  /* 0x000000000004a947 */ /* 0x000fea0003800000 */
[----:B------:R0:W5:Y:S02]  /*52a0*/  LDG.E.LTC128B R174, desc[UR36][R88.64+0x1a0] ;  /* 0x0001a02458ae7981 */ /* 0x000164000c1e1920 */
.L_x_135:
[----:B------:R-:W-:Y:S05]  /*52b0*/  BSYNC B1 ;  /* 0x0000000000017941 */ /* 0x000fea0003800000 */
.L_x_134:
        /* <DEDUP_REMOVED lines=9> */
.L_x_137:
[----:B------:R-:W-:Y:S05]  /*5350*/  BSYNC B1 ;  /* 0x0000000000017941 */ /* 0x000fea0003800000 */
.L_x_136:
        /* <DEDUP_REMOVED lines=9> */
.L_x_139:
[----:B------:R-:W-:Y:S05]  /*53f0*/  BSYNC B1 ;  /* 0x0000000000017941 */ /* 0x000fea0003800000 */
.L_x_138:
[----:B0----5:R-:W-:Y:S01]  /*5400*/  FMUL R91, R174, R155 ;  /* 0x0000009bae5b7220 */ /* 0x021fe20000400000 */
[----:B------:R-:W-:Y:S01]  /*5410*/  ISETP.GT.AND P3, PT, R0, 0x71, P0 ;  /* 0x000000710000780c */ /* 0x000fe20000764270 */
[----:B------:R-:W-:Y:S02]  /*5420*/  BSSY B1, `(.L_x_140) ;  /* 0x0000005000017945 */ /* 0x000fe40003800000 */
[----:B------:R-:W-:-:S05]  /*5430*/  FFMA R91, R144, R154, R91 ;  /* 0x0000009a905b7223 */ /* 0x000fca000000005b */
[----:B------:R0:W-:Y:S05]  /*5440*/  @P2 STG.E desc[UR36][R12.64+0x1c0], R91 ;  /* 0x0001c05b0c002986 */ /* 0x0001ea000c101924 */
[----:B------:R-:W-:Y:S05]  /*5450*/  @!P3 BRA `(.L_x_141) ;  /* 0x000000000004b947 */ /* 0x000fea0003800000 */
[----:B------:R0:W5:Y:S02]  /*5460*/  LDG.E.LTC128B R174, desc[UR36][R162.64+0x1c4] ;  /* 0x0001c424a2ae7981 */ /* 0x000164000c1e1920 */
.L_x_141:
[----:B------:R-:W-:Y:S05]  /*5470*/  BSYNC B1 ;  /* 0x0000000000017941 */ /* 0x000fea0003800000 */
.L_x_140:
[----:B-----5:R-:W-:Y:S01]  /*5480*/  FMUL R90, R174, R155 ;  /* 0x0000009bae5a7220 */ /* 0x020fe20000400000 */
[----:B------:R-:W-:Y:S01]  /*5490*/  ISETP.GT.AND P2, PT, R0, 0x70, P1 ;  /* 0x000000700000780c */ /* 0x000fe20000f44270 */
[----:B------:R-:W-:Y:S02]  /*54a0*/  BSSY B1, `(.L_x_142) ;  /* 0x0000005000017945 */ /* 0x000fe40003800000 */
[----:B------:R-:W-:-:S05]  /*54b0*/  FFMA R145, R145, R154, R90 ;  /* 0x0000009a91917223 */ /* 0x000fca000000005a */
[----:B------:R0:W-:Y:S05]  /*54c0*/  @P3 STG.E desc[UR36][R12.64+0x1c4], R145 ;  /* 0x0001c4910c003986 */ /* 0x0001ea000c101924 */
[----:B------:R-:W-:Y:S05]  /*54d0*/  @!P2 BRA `(.L_x_143) ;  /* 0x000000000004a947 */ /* 0x000fea0003800000 */
[----:B------:R0:W5:Y:S02]  /*54e0*/  LDG.E.LTC128B R174, desc[UR36][R88.64+0x1c0] ;  /* 0x0001c02458ae7981 */ /* 0x000164000c1e1920 */
.L_x_143:
[----:B------:R-:W-:Y:S05]  /*54f0*/  BSYNC B1 ;  /* 0x0000000000017941 */ /* 0x000fea0003800000 */
.L_x_142:
        /* <DEDUP_REMOVED lines=9> */
.L_x_145:
[----:B------:R-:W-:Y:S05]  /*5590*/  BSYNC B1 ;  /* 0x0000000000017941 */ /* 0x000fea0003800000 */
.L_x_144:
        /* <DEDUP_REMOVED lines=9> */
.L_x_147:
[----:B------:R-:W-:Y:S05]  /*5630*/  BSYNC B1 ;  /* 0x0000000000017941 */ /* 0x000fea0003800000 */
.L_x_146:
[----:B0----5:R-:W-:Y:S01]  /*5640*/  FMUL R91, R174, R155 ;  /* 0x0000009bae5b7220 */ /* 0x021fe20000400000 */
[----:B------:R-:W-:Y:S01]  /*5650*/  ISETP.GT.AND P0, PT, R0, 0x79, P0 ;  /* 0x000000790000780c */ /* 0x000fe20000704270 */
[----:B------:R-:W-:Y:S01]  /*5660*/  BSSY B1, `(.L_x_148) ;  /* 0x0000006000017945 */ /* 0x000fe20003800000 */
[----:B------:R-:W-:Y:S01]  /*5670*/  IADD3 R153, P2, R153, 0x80, RZ ;  /* 0x0000008099997810 */ /* 0x000fe20007f5e0ff */
[----:B------:R-:W-:-:S05]  /*5680*/  FFMA R91, R148, R154, R91 ;  /* 0x0000009a945b7223 */ /* 0x000fca000000005b */
[----:B------:R0:W-:Y:S05]  /*5690*/  @P4 STG.E desc[UR36][R12.64+0x1e0], R91 ;  /* 0x0001e05b0c004986 */ /* 0x0001ea000c101924 */
[----:B------:R-:W-:Y:S05]  /*56a0*/  @!P0 BRA `(.L_x_149) ;  /* 0x0000000000048947 */ /* 0x000fea0003800000 */
[----:B------:R0:W5:Y:S02]  /*56b0*/  LDG.E.LTC128B R174, desc[UR36][R162.64+0x1e4] ;  /* 0x0001e424a2ae7981 */ /* 0x000164000c1e1920 */
.L_x_149:
[----:B------:R-:W-:Y:S05]  /*56c0*/  BSYNC B1 ;  /* 0x0000000000017941 */ /* 0x000fea0003800000 */
.L_x_148:
[----:B------:R-:W-:Y:S01]  /*56d0*/  IADD3.X R9, RZ, R9, RZ, P2, !PT ;  /* 0x00000009ff097210 */ /* 0x000fe200017fe4ff */
[----:B-----5:R-:W-:Y:S01]  /*56e0*/  FMUL R8, R174, R155 ;  /* 0x0000009bae087220 */ /* 0x020fe20000400000 */
[----:B------:R-:W-:Y:S01]  /*56f0*/  ISETP.GT.AND P2, PT, R0, 0x78, P1 ;  /* 0x000000780000780c */ /* 0x000fe20000f44270 */
[----:B------:R-:W-:Y:S02]  /*5700*/  BSSY B1, `(.L_x_150) ;  /* 0x0000008000017945 */ /* 0x000fe40003800000 */
[----:B------:R-:W-:Y:S01]  /*5710*/  FFMA R149, R149, R154, R8 ;  /* 0x0000009a95957223 */ /* 0x000fe20000000008 */
[----:B------:R-:W-:Y:S02]  /*5720*/  IMAD R90, R9, R156, RZ ;  /* 0x0000009c095a7224 */ /* 0x000fe400078e02ff */
[----:B------:R-:W-:Y:S02]  /*5730*/  @P0 IMAD.MOV.U32 R8, RZ, RZ, R12 ;  /* 0x000000ffff080224 */ /* 0x000fe400078e000c */
[----:B------:R-:W-:-:S05]  /*5740*/  @P0 IMAD.MOV.U32 R9, RZ, RZ, R13 ;  /* 0x000000ffff090224 */ /* 0x000fca00078e000d */
[----:B------:R0:W-:Y:S01]  /*5750*/  @P0 STG.E desc[UR36][R8.64+0x1e4], R149 ;  /* 0x0001e49508000986 */ /* 0x0001e2000c101924 */
[----:B------:R-:W-:Y:S05]  /*5760*/  @!P2 BRA `(.L_x_151) ;  /* 0x000000000004a947 */ /* 0x000fea0003800000 */
[----:B------:R0:W5:Y:S02]  /*5770*/  LDG.E.LTC128B R174, desc[UR36][R88.64+0x1e0] ;  /* 0x0001e02458ae7981 */ /* 0x000164000c1e1920 */
.L_x_151:
[----:B------:R-:W-:Y:S05]  /*5780*/  BSYNC B1 ;  /* 0x0000000000017941 */ /* 0x000fea0003800000 */
.L_x_150:
[----:B0----5:R-:W-:Y:S01]  /*5790*/  FMUL R9, R174, R155 ;  /* 0x0000009bae097220 */ /* 0x021fe20000400000 */
[----:B------:R-:W-:Y:S01]  /*57a0*/  @P2 MOV R8, R168 ;  /* 0x000000a800082202 */ /* 0x000fe20000000f00 */
[----:B------:R-:W-:Y:S01]  /*57b0*/  IMAD R93, R153, R157, R90 ;  /* 0x0000009d995d7224 */ /* 0x000fe200078e025a */
[----:B------:R-:W-:Y:S01]  /*57c0*/  ISETP.GT.AND P1, PT, R0, 0x79, P1 ;  /* 0x000000790000780c */ /* 0x000fe20000f24270 */
[----:B------:R-:W-:Y:S01]  /*57d0*/  FFMA R95, R150, R154, R9 ;  /* 0x0000009a965f7223 */ /* 0x000fe20000000009 */
[----:B------:R-:W-:Y:S01]  /*57e0*/  @P2 IMAD.MOV.U32 R9, RZ, RZ, R169 ;  /* 0x000000ffff092224 */ /* 0x000fe200078e00a9 */
[----:B------:R-:W-:Y:S01]  /*57f0*/  ISETP.GT.AND P0, PT, R3, 0x80, PT ;  /* 0x000000800300780c */ /* 0x000fe20003f04270 */
[----:B------:R-:W-:Y:S01]  /*5800*/  IMAD.WIDE.U32 R90, R153, R156, R20 ;  /* 0x0000009c995a7225 */ /* 0x000fe200078e0014 */
[----:B------:R-:W-:Y:S02]  /*5810*/  BSSY B1, `(.L_x_152) ;  /* 0x0000006000017945 */ /* 0x000fe40003800000 */
[----:B------:R0:W-:Y:S01]  /*5820*/  @P2 STG.E desc[UR36][R8.64+0x1e0], R95 ;  /* 0x0001e05f08002986 */ /* 0x0001e2000c101924 */
[----:B------:R-:W-:Y:S01]  /*5830*/  ISETP.GT.AND P5, PT, R0, RZ, P0 ;  /* 0x000000ff0000720c */ /* 0x000fe200007a4270 */
[----:B------:R-:W-:-:S04]  /*5840*/  IMAD.IADD R92, R91, 0x1, R93 ;  /* 0x000000015b5c7824 */ /* 0x000fc800078e025d */
[----:B------:R-:W-:Y:S08]  /*5850*/  @!P1 BRA `(.L_x_153) ;  /* 0x0000000000049947 */ /* 0x000ff00003800000 */
[----:B------:R0:W5:Y:S02]  /*5860*/  LDG.E.LTC128B R174, desc[UR36][R88.64+0x1e4] ;  /* 0x0001e42458ae7981 */ /* 0x000164000c1e1920 */
.L_x_153:
[----:B------:R-:W-:Y:S05]  /*5870*/  BSYNC B1 ;  /* 0x0000000000017941 */ /* 0x000fea0003800000 */
.L_x_152:
[----:B0--3-5:R-:W-:Y:S01]  /*5880*/  FMUL R88, R174, R155 ;  /* 0x0000009bae587220 */ /* 0x029fe20000400000 */
[----:B------:R-:W-:-:S03]  /*5890*/  LEA R8, P2, R90, R10, 0x2 ;  /* 0x0000000a5a087211 */ /* 0x000fc600078410ff */
[----:B------:R-:W-:Y:S01]  /*58a0*/  FFMA R151, R151, R154, R88 ;  /* 0x0000009a97977223 */ /* 0x000fe20000000058 */
[----:B------:R-:W-:-:S04]  /*58b0*/  LEA.HI.X R9, R90, R11, R92, 0x2, P2 ;  /* 0x0000000b5a097211 */ /* 0x000fc800010f145c */
[----:B------:R0:W-:Y:S04]  /*58c0*/  @P1 STG.E desc[UR36][R168.64+0x1e4], R151 ;  /* 0x0001e497a8001986 */ /* 0x0001e8000c101924 */
[----:B------:R3:W2:Y:S01]  /*58d0*/  @P5 LDG.E.LTC128B R174, desc[UR36][R8.64] ;  /* 0x0000002408ae5981 */ /* 0x0006a2000c1e1920 */
[-C--:B------:R-:W-:Y:S01]  /*58e0*/  IMAD.WIDE.U32 R88, R153, R156.reuse, R6 ;  /* 0x0000009c99587225 */ /* 0x080fe200078e0006 */
[----:B------:R-:W-:Y:S01]  /*58f0*/  SHF.L.U64.HI R97, R4, 0x9, R5 ;  /* 0x0000000904617819 */ /* 0x000fe20000010205 */
[----:B------:R-:W-:Y:S01]  /*5900*/  BSSY B1, `(.L_x_154) ;  /* 0x0000013000017945 */ /* 0x000fe20003800000 */
[----:B------:R-:W-:Y:S01]  /*5910*/  ISETP.GT.AND P4, PT, R0, 0x1, P0 ;  /* 0x000000010000780c */ /* 0x000fe20000784270 */
[----:B------:R-:W-:Y:S01]  /*5920*/  IMAD.SHL.U32 R95, R4, 0x200, RZ ;  /* 0x00000200045f7824 */ /* 0x000fe200078e00ff */
[----:B------:R-:W-:Y:S01]  /*5930*/  IADD3 R89, R93, R89, RZ ;  /* 0x000000595d597210 */ /* 0x000fe20007ffe0ff */
[----:B------:R-:W-:-:S04]  /*5940*/  IMAD.WIDE.U32 R156, R153, R156, R160 ;  /* 0x0000009c999c7225 */ /* 0x000fc800078e00a0 */
[----:B------:R-:W-:Y:S01]  /*5950*/  IMAD.WIDE.U32 R90, R23, R14, R88 ;  /* 0x0000000e175a7225 */ /* 0x000fe200078e0058 */
[----:B------:R-:W-:Y:S02]  /*5960*/  IADD3 R88, P2, R95, R12, RZ ;  /* 0x0000000c5f587210 */ /* 0x000fe40007f5e0ff */
[----:B------:R-:W-:Y:S01]  /*5970*/  IADD3 R158, P3, R158, R156, RZ ;  /* 0x0000009c9e9e7210 */ /* 0x000fe20007f7e0ff */
[----:B---3--:R-:W-:Y:S01]  /*5980*/  IMAD.IADD R8, R15, 0x1, R91 ;  /* 0x000000010f087824 */ /* 0x008fe200078e025b */
[----:B------:R-:W-:Y:S01]  /*5990*/  IADD3.X R89, R97, R13, RZ, P2, !PT ;  /* 0x0000000d61597210 */ /* 0x000fe200017fe4ff */
[----:B------:R-:W-:Y:S01]  /*59a0*/  IMAD.IADD R157, R93, 0x1, R157 ;  /* 0x000000015d9d7824 */ /* 0x000fe200078e029d */
[----:B------:R-:W-:Y:S02]  /*59b0*/  LEA R4, P1, R90, R10, 0x2 ;  /* 0x0000000a5a047211 */ /* 0x000fe400078210ff */
[----:B------:R-:W-:Y:S01]  /*59c0*/  IADD3 R92, P2, R6, R156, RZ ;  /* 0x0000009c065c7210 */ /* 0x000fe20007f5e0ff */
[----:B--2---:R-:W-:-:S04]  /*59d0*/  FMUL R5, R174, R155 ;  /* 0x0000009bae057220 */ /* 0x004fc80000400000 */
[----:B------:R-:W-:Y:S01]  /*59e0*/  FFMA R9, R24, R154, R5 ;  /* 0x0000009a18097223 */ /* 0x000fe20000000005 */
[----:B------:R-:W-:-:S04]  /*59f0*/  LEA.HI.X R5, R90, R11, R8, 0x2, P1 ;  /* 0x0000000b5a057211 */ /* 0x000fc800008f1408 */
[----:B------:R0:W-:Y:S01]  /*5a00*/  @P5 STG.E desc[UR36][R88.64], R9 ;  /* 0x0000000958005986 */ /* 0x0001e2000c101924 */
[----:B------:R-:W-:Y:S05]  /*5a10*/  @!P4 BRA `(.L_x_155) ;  /* 0x000000000004c947 */ /* 0x000fea0003800000 */
[----:B------:R2:W5:Y:S02]  /*5a20*/  LDG.E.LTC128B R174, desc[UR36][R4.64+0x4] ;  /* 0x0000042404ae7981 */ /* 0x000564000c1e1920 */
.L_x_155:
[----:B------:R-:W-:Y:S05]  /*5a30*/  BSYNC B1 ;  /* 0x0000000000017941 */ /* 0x000fea0003800000 */
.L_x_154:
[----:B-----5:R-:W-:Y:S01]  /*5a40*/  FMUL R6, R174, R155 ;  /* 0x0000009bae067220 */ /* 0x020fe20000400000 */
[----:B------:R-:W-:Y:S01]  /*5a50*/  @P4 IMAD.MOV.U32 R24, RZ, RZ, R88 ;  /* 0x000000ffff184224 */ /* 0x000fe200078e0058 */
[----:B------:R-:W-:Y:S01]  /*5a60*/  ISETP.GT.AND P1, PT, R3, 0x88, PT ;  /* 0x000000880300780c */ /* 0x000fe20003f24270 */
[----:B------:R-:W-:Y:S02]  /*5a70*/  IMAD.X R3, R157, 0x1, R21, P3 ;  /* 0x000000019d037824 */ /* 0x000fe400018e0615 */
[----:B0-----:R-:W-:Y:S01]  /*5a80*/  FFMA R9, R25, R154, R6 ;  /* 0x0000009a19097223 */ /* 0x001fe20000000006 */
[----:B------:R-:W-:Y:S01]  /*5a90*/  @P4 IMAD.MOV.U32 R25, RZ, RZ, R89 ;  /* 0x000000ffff194224 */ /* 0x000fe200078e0059 */
[----:B------:R-:W-:Y:S01]  /*5aa0*/  IADD3.X R93, R7, R157, RZ, P2, !PT ;  /* 0x0000009d075d7210 */ /* 0x000fe200017fe4ff */
[----:B------:R-:W-:Y:S01]  /*5ab0*/  BSSY B1, `(.L_x_156) ;  /* 0x000000a000017945 */ /* 0x000fe20003800000 */
[----:B------:R-:W-:Y:S02]  /*5ac0*/  ISETP.GT.AND P2, PT, R0, RZ, P1 ;  /* 0x000000ff0000720c */ /* 0x000fe40000f44270 */
[----:B------:R0:W-:Y:S01]  /*5ad0*/  @P4 STG.E desc[UR36][R24.64+0x4], R9 ;  /* 0x0000040918004986 */ /* 0x0001e2000c101924 */
[----:B------:R-:W-:Y:S01]  /*5ae0*/  IMAD.WIDE.U32 R20, R23, R14, R92 ;  /* 0x0000000e17147225 */ /* 0x000fe200078e005c */
[----:B------:R-:W-:-:S02]  /*5af0*/  LEA R6, P5, R158, R10, 0x2 ;  /* 0x0000000a9e067211 */ /* 0x000fc400078a10ff */
[----:B------:R-:W-:Y:S02]  /*5b00*/  IADD3 R8, P3, R88, R165, RZ ;  /* 0x000000a558087210 */ /* 0x000fe40007f7e0ff */
[----:B------:R-:W-:Y:S02]  /*5b10*/  LEA.HI.X R7, R158, R11, R3, 0x2, P5 ;  /* 0x0000000b9e077211 */ /* 0x000fe400028f1403 */
[----:B------:R-:W-:-:S03]  /*5b20*/  IADD3 R15, R15, R21, RZ ;  /* 0x000000150f0f7210 */ /* 0x000fc60007ffe0ff */
[----:B------:R-:W-:Y:S06]  /*5b30*/  @!P2 BRA `(.L_x_157) ;  /* 0x000000000004a947 */ /* 0x000fec0003800000 */
[----:B------:R3:W5:Y:S02]  /*5b40*/  LDG.E.LTC128B R174, desc[UR36][R6.64] ;  /* 0x0000002406ae7981 */ /* 0x000764000c1e1920 */
.L_x_157:
[----:B------:R-:W-:Y:S05]  /*5b50*/  BSYNC B1 ;  /* 0x0000000000017941 */ /* 0x000fea0003800000 */
.L_x_156:
[----:B-----5:R-:W-:Y:S01]  /*5b60*/  FMUL R3, R174, R155 ;  /* 0x0000009bae037220 */ /* 0x020fe20000400000 */
[----:B0-----:R-:W-:Y:S01]  /*5b70*/  IMAD.X R9, R89, 0x1, R167, P3 ;  /* 0x0000000159097824 */ /* 0x001fe200018e06a7 */
[----:B------:R-:W-:Y:S01]  /*5b80*/  ISETP.GT.AND P4, PT, R0, 0x1, P1 ;  /* 0x000000010000780c */ /* 0x000fe20000f84270 */
[----:B------:R-:W-:Y:S01]  /*5b90*/  BSSY B1, `(.L_x_158) ;  /* 0x0000007000017945 */ /* 0x000fe20003800000 */
[----:B------:R-:W-:Y:S01]  /*5ba0*/  FFMA R3, R26, R154, R3 ;  /* 0x0000009a1a037223 */ /* 0x000fe20000000003 */
[----:B------:R-:W-:-:S04]  /*5bb0*/  LEA R10, P5, R20, R10, 0x2 ;  /* 0x0000000a140a7211 */ /* 0x000fc800078a10ff */
[----:B------:R0:W-:Y:S01]  /*5bc0*/  @P2 STG.E desc[UR36][R8.64], R3 ;  /* 0x0000000308002986 */ /* 0x0001e2000c101924 */
[----:B------:R-:W-:-:S05]  /*5bd0*/  LEA.HI.X R11, R20, R11, R15, 0x2, P5 ;  /* 0x0000000b140b7211 */ /* 0x000fca00028f140f */
[----:B------:R-:W-:Y:S05]  /*5be0*/  @!P4 BRA `(.L_x_159) ;  /* 0x000000000004c947 */ /* 0x000fea0003800000 */
[----:B------:R0:W5:Y:S02]  /*5bf0*/  LDG.E.LTC128B R174, desc[UR36][R10.64+0x4] ;  /* 0x000004240aae7981 */ /* 0x000164000c1e1920 */
.L_x_159:
[----:B------:R-:W-:Y:S05]  /*5c00*/  BSYNC B1 ;  /* 0x0000000000017941 */ /* 0x000fea0003800000 */
.L_x_158:
[----:B---3-5:R-:W-:Y:S01]  /*5c10*/  FMUL R6, R174, R155 ;  /* 0x0000009bae067220 */ /* 0x028fe20000400000 */
[----:B------:R-:W-:Y:S01]  /*5c20*/  ISETP.GT.AND P2, PT, R0, 0x8, P0 ;  /* 0x000000080000780c */ /* 0x000fe20000744270 */
[----:B------:R-:W-:Y:S02]  /*5c30*/  BSSY B1, `(.L_x_160) ;  /* 0x0000005000017945 */ /* 0x000fe40003800000 */
[----:B------:R-:W-:-:S05]  /*5c40*/  FFMA R27, R27, R154, R6 ;  /* 0x0000009a1b1b7223 */ /* 0x000fca0000000006 */
[----:B------:R3:W-:Y:S05]  /*5c50*/  @P4 STG.E desc[UR36][R8.64+0x4], R27 ;  /* 0x0000041b08004986 */ /* 0x0007ea000c101924 */
[----:B------:R-:W-:Y:S05]  /*5c60*/  @!P2 BRA `(.L_x_161) ;  /* 0x000000000004a947 */ /* 0x000fea0003800000 */
[----:B------:R0:W5:Y:S02]  /*5c70*/  LDG.E.LTC128B R174, desc[UR36][R4.64+0x20] ;  /* 0x0000202404ae7981 */ /* 0x000164000c1e1920 */
.L_x_161:
[----:B------:R-:W-:Y:S05]  /*5c80*/  BSYNC B1 ;  /* 0x0000000000017941 */ /* 0x000fea0003800000 */
.L_x_160:
[----:B0----5:R-:W-:Y:S01]  /*5c90*/  FMUL R3, R174, R155 ;  /* 0x0000009bae037220 */ /* 0x021fe20000400000 */
[----:B------:R-:W-:Y:S01]  /*5ca0*/  IMAD.MOV.U32 R6, RZ, RZ, R88 ;  /* 0x000000ffff067224 */ /* 0x000fe200078e0058 */
[----:B------:R-:W-:Y:S01]  /*5cb0*/  MOV R7, R89 ;  /* 0x0000005900077202 */ /* 0x000fe20000000f00 */
[----:B------:R-:W-:Y:S01]  /*5cc0*/  BSSY B1, `(.L_x_162) ;  /* 0x0000006000017945 */ /* 0x000fe20003800000 */
[----:B------:R-:W-:Y:S01]  /*5cd0*/  FFMA R3, R28, R154, R3 ;  /* 0x0000009a1c037223 */ /* 0x000fe20000000003 */
[----:B------:R-:W-:-:S04]  /*5ce0*/  ISETP.GT.AND P3, PT, R0, 0x9, P0 ;  /* 0x000000090000780c */ /* 0x000fc80000764270 */
[----:B------:R0:W-:Y:S09]  /*5cf0*/  @P2 STG.E desc[UR36][R6.64+0x20], R3 ;  /* 0x0000200306002986 */ /* 0x0001f2000c101924 */
[----:B------:R-:W-:Y:S05]  /*5d00*/  @!P3 BRA `(.L_x_163) ;  /* 0x000000000004b947 */ /* 0x000fea0003800000 */
[----:B------:R0:W5:Y:S02]  /*5d10*/  LDG.E.LTC128B R174, desc[UR36][R4.64+0x24] ;  /* 0x0000242404ae7981 */ /* 0x000164000c1e1920 */
.L_x_163:
[----:B------:R-:W-:Y:S05]  /*5d20*/  BSYNC B1 ;  /* 0x0000000000017941 */ /* 0x000fea0003800000 */
.L_x_162:
[----:B---3-5:R-:W-:Y:S01]  /*5d30*/  FMUL R8, R174, R155 ;  /* 0x0000009bae087220 */ /* 0x028fe20000400000 */
[----:B------:R-:W-:Y:S01]  /*5d40*/  ISETP.GT.AND P5, PT, R0, 0x8, P1 ;  /* 0x000000080000780c */ /* 0x000fe20000fa4270 */
[----:B------:R-:W-:Y:S01]  /*5d50*/  BSSY B1, `(.L_x_164) ;  /* 0x0000006000017945 */ /* 0x000fe20003800000 */
[----:B------:R-:W-:Y:S01]  /*5d60*/  IADD3 R14, P2, R165, R88, RZ ;  /* 0x00000058a50e7210 */ /* 0x000fe20007f5e0ff */
[----:B------:R-:W-:-:S05]  /*5d70*/  FFMA R29, R29, R154, R8 ;  /* 0x0000009a1d1d7223 */ /* 0x000fca0000000008 */
[----:B------:R3:W-:Y:S05]  /*5d80*/  @P3 STG.E desc[UR36][R6.64+0x24], R29 ;  /* 0x0000241d06003986 */ /* 0x0007ea000c101924 */
[----:B------:R-:W-:Y:S05]  /*5d90*/  @!P5 BRA `(.L_x_165) ;  /* 0x000000000004d947 */ /* 0x000fea0003800000 */
[----:B------:R0:W5:Y:S02]  /*5da0*/  LDG.E.LTC128B R174, desc[UR36][R10.64+0x20] ;  /* 0x000020240aae7981 */ /* 0x000164000c1e1920 */
.L_x_165:
[----:B------:R-:W-:Y:S05]  /*5db0*/  BSYNC B1 ;  /* 0x0000000000017941 */ /* 0x000fea0003800000 */
.L_x_164:
[----:B0----5:R-:W-:Y:S01]  /*5dc0*/  FMUL R3, R174, R155 ;  /* 0x0000009bae037220 */ /* 0x021fe20000400000 */
[----:B------:R-:W-:Y:S01]  /*5dd0*/  IMAD.X R15, R167, 0x1, R89, P2 ;  /* 0x00000001a70f7824 */ /* 0x000fe200010e0659 */
[----:B------:R-:W-:Y:S01]  /*5de0*/  ISETP.GT.AND P4, PT, R0, 0x9, P1 ;  /* 0x000000090000780c */ /* 0x000fe20000f84270 */
[----:B------:R-:W-:Y:S01]  /*5df0*/  BSSY B1, `(.L_x_166) ;  /* 0x0000006000017945 */ /* 0x000fe20003800000 */
[----:B------:R-:W-:Y:S01]  /*5e00*/  FFMA R3, R30, R154, R3 ;  /* 0x0000009a1e037223 */ /* 0x000fe20000000003 */
[----:B------:R-:W-:-:S04]  /*5e10*/  IADD3 R8, P3, P2, R165, R12, R95 ;  /* 0x0000000ca5087210 */ /* 0x000fc80007a7e05f */
[----:B------:R0:W-:Y:S06]  /*5e20*/  @P5 STG.E desc[UR36][R14.64+0x20], R3 ;  /* 0x000020030e005986 */ /* 0x0001ec000c101924 */
[----:B------:R-:W-:Y:S05]  /*5e30*/  @!P4 BRA `(.L_x_167) ;  /* 0x000000000004c947 */ /* 0x000fea0003800000 */
[----:B------:R0:W5:Y:S02]  /*5e40*/  LDG.E.LTC128B R174, desc[UR36][R10.64+0x24] ;  /* 0x000024240aae7981 */ /* 0x000164000c1e1920 */
.L_x_167:
[----:B------:R-:W-:Y:S05]  /*5e50*/  BSYNC B1 ;  /* 0x0000000000017941 */ /* 0x000fea0003800000 */
.L_x_166:
[----:B-----5:R-:W-:Y:S01]  /*5e60*/  FMUL R12, R174, R155 ;  /* 0x0000009bae0c7220 */ /* 0x020fe20000400000 */
[----:B------:R-:W-:Y:S01]  /*5e70*/  IADD3.X R9, R167, R13, R97, P3, P2 ;  /* 0x0000000da7097210 */ /* 0x000fe20001fe4461 */
[----:B------:R-:W-:Y:S01]  /*5e80*/  BSSY B1, `(.L_x_168) ;  /* 0x0000006000017945 */ /* 0x000fe20003800000 */
[----:B------:R-:W-:Y:S01]  /*5e90*/  ISETP.GT.AND P5, PT, R0, 0x10, P0 ;  /* 0x000000100000780c */ /* 0x000fe200007a4270 */
[----:B------:R-:W-:-:S05]  /*5ea0*/  FFMA R31, R31, R154, R12 ;  /* 0x0000009a1f1f7223 */ /* 0x000fca000000000c */
[----:B------:R0:W-:Y:S07]  /*5eb0*/  @P4 STG.E desc[UR36][R8.64+0x24], R31 ;  /* 0x0000241f08004986 */ /* 0x0001ee000c101924 */
[----:B------:R-:W-:Y:S05]  /*5ec0*/  @!P5 BRA `(.L_x_169) ;  /* 0x000000000004d947 */ /* 0x000fea0003800000 */
[----:B------:R0:W5:Y:S02]  /*5ed0*/  LDG.E.LTC128B R174, desc[UR36][R4.64+0x40] ;  /* 0x0000402404ae7981 */ /* 0x000164000c1e1920 */
.L_x_169:
[----:B------:R-:W-:Y:S05]  /*5ee0*/  BSYNC B1 ;  /* 0x0000000000017941 */ /* 0x000fea0003800000 */
.L_x_168:
[----:B0----5:R-:W-:Y:S01]  /*5ef0*/  FMUL R3, R174, R155 ;  /* 0x0000009bae037220 */ /* 0x021fe20000400000 */
[----:B------:R-:W-:Y:S01]  /*5f00*/  ISETP.GT.AND P2, PT, R0, 0x11, P0 ;  /* 0x000000110000780c */ /* 0x000fe20000744270 */
[----:B------:R-:W-:Y:S02]  /*5f10*/  BSSY B1, `(.L_x_170) ;  /* 0x0000005000017945 */ /* 0x000fe40003800000 */
[----:B------:R-:W-:-:S05]  /*5f20*/  FFMA R3, R32, R154, R3 ;  /* 0x0000009a20037223 */ /* 0x000fca0000000003 */
[----:B------:R0:W-:Y:S05]  /*5f30*/  @P5 STG.E desc[UR36][R6.64+0x40], R3 ;  /* 0x0000400306005986 */ /* 0x0001ea000c101924 */
[----:B------:R-:W-:Y:S05]  /*5f40*/  @!P2 BRA `(.L_x_171) ;  /* 0x000000000004a947 */ /* 0x000fea0003800000 */
[----:B------:R0:W5:Y:S02]  /*5f50*/  LDG.E.LTC128B R174, desc[UR36][R4.64+0x44] ;  /* 0x0000442404ae7981 */ /* 0x000164000c1e1920 */
.L_x_171:
[----:B------:R-:W-:Y:S05]  /*5f60*/  BSYNC B1 ;  /* 0x0000000000017941 */ /* 0x000fea0003800000 */
.L_x_170:
[----:B-----5:R-:W-:Y:S01]  /*5f70*/  FMUL R12, R174, R155 ;  /* 0x0000009bae0c7220 */ /* 0x020fe20000400000 */
[----:B------:R-:W-:Y:S01]  /*5f80*/  ISETP.GT.AND P3, PT, R0, 0x10, P1 ;  /* 0x000000100000780c */ /* 0x000fe20000f64270 */
[----:B------:R-:W-:Y:S02]  /*5f90*/  BSSY B1, `(.L_x_172) ;  /* 0x0000005000017945 */ /* 0x000fe40003800000 */
[----:B------:R-:W-:-:S05]  /*5fa0*/  FFMA R33, R33, R154, R12 ;  /* 0x0000009a21217223 */ /* 0x000fca000000000c */
[----:B------:R0:W-:Y:S05]  /*5fb0*/  @P2 STG.E desc[UR36][R6.64+0x44], R33 ;  /* 0x0000442106002986 */ /* 0x0001ea000c101924 */
[----:B------:R-:W-:Y:S05]  /*5fc0*/  @!P3 BRA `(.L_x_173) ;  /* 0x000000000004b947 */ /* 0x000fea0003800000 */
[----:B------:R0:W5:Y:S02]  /*5fd0*/  LDG.E.LTC128B R174, desc[UR36][R10.64+0x40] ;  /* 0x000040240aae7981 */ /* 0x000164000c1e1920 */
.L_x_173:
[----:B------:R-:W-:Y:S05]  /*5fe0*/  BSYNC B1 ;  /* 0x0000000000017941 */ /* 0x000fea0003800000 */
.L_x_172:
[----:B0----5:R-:W-:Y:S01]  /*5ff0*/  FMUL R3, R174, R155 ;  /* 0x0000009bae037220 */ /* 0x021fe20000400000 */
[----:B------:R-:W-:Y:S01]  /*6000*/  ISETP.GT.AND P2, PT, R0, 0x11, P1 ;  /* 0x000000110000780c */ /* 0x000fe20000f44270 */
[----:B------:R-:W-:Y:S02]  /*6010*/  BSSY B1, `(.L_x_174) ;  /* 0x0000005000017945 */ /* 0x000fe40003800000 */
[----:B------:R-:W-:-:S05]  /*6020*/  FFMA R3, R34, R154, R3 ;  /* 0x0000009a22037223 */ /* 0x000fca0000000003 */
[----:B------:R0:W-:Y:S05]  /*6030*/  @P3 STG.E desc[UR36][R8.64+0x40], R3 ;  /* 0x0000400308003986 */ /* 0x0001ea000c101924 */
[----:B------:R-:W-:Y:S05]  /*6040*/  @!P2 BRA `(.L_x_175) ;  /* 0x000000000004a947 */ /* 0x000fea0003800000 */
[----:B------:R0:W5:Y:S02]  /*6050*/  LDG.E.LTC128B R174, desc[UR36][R10.64+0x44] ;  /* 0x000044240aae7981 */ /* 0x000164000c1e1920 */
.L_x_175:
[----:B------:R-:W-:Y:S05]  /*6060*/  BSYNC B1 ;  /* 0x0000000000017941 */ /* 0x000fea0003800000 */
.L_x_174:
[----:B-----5:R-:W-:Y:S01]  /*6070*/  FMUL R12, R174, R155 ;  /* 0x0000009bae0c7220 */ /* 0x020fe20000400000 */
[----:B------:R-:W-:Y:S01]  /*6080*/  ISETP.GT.AND P3, PT, R0, 0x18, P0 ;  /* 0x000000180000780c */ /* 0x000fe20000764270 */
[----:B------:R-:W-:Y:S02]  /*6090*/  BSSY B1, `(.L_x_176) ;  /* 0x0000005000017945 */ /* 0x000fe40003800000 */
[----:B------:R-:W-:-:S05]  /*60a0*/  FFMA R35, R35, R154, R12 ;  /* 0x0000009a23237223 */ /* 0x000fca000000000c */
[----:B------:R0:W-:Y:S05]  /*60b0*/  @P2 STG.E desc[UR36][R8.64+0x44], R35 ;  /* 0x0000442308002986 */ /* 0x0001ea000c101924 */
[----:B------:R-:W-:Y:S05]  /*60c0*/  @!P3 BRA `(.L_x_177) ;  /* 0x000000000004b947 */ /* 0x000fea0003800000 */
[----:B------:R0:W5:Y:S02]  /*60d0*/  LDG.E.LTC128B R174, desc[UR36][R4.64+0x60] ;  /* 0x0000602404ae7981 */ /* 0x000164000c1e1920 */
.L_x_177:
[----:B------:R-:W-:Y:S05]  /*60e0*/  BSYNC B1 ;  /* 0x0000000000017941 */ /* 0x000fea0003800000 */
.L_x_176:
[----:B0----5:R-:W-:Y:S01]  /*60f0*/  FMUL R3, R174, R155 ;  /* 0x0000009bae037220 */ /* 0x021fe20000400000 */
[----:B------:R-:W-:Y:S01]  /*6100*/  ISETP.GT.AND P2, PT, R0, 0x19, P0 ;  /* 0x000000190000780c */ /* 0x000fe20000744270 */
[----:B------:R-:W-:Y:S02]  /*6110*/  BSSY B1, `(.L_x_178) ;  /* 0x0000005000017945 */ /* 0x000fe40003800000 */
[----:B------:R-:W-:-:S05]  /*6120*/  FFMA R3, R36, R154, R3 ;  /* 0x0000009a24037223 */ /* 0x000fca0000000003 */
[----:B------:R0:W-:Y:S05]  /*6130*/  @P3 STG.E desc[UR36][R6.64+0x60], R3 ;  /* 0x0000600306003986 */ /* 0x0001ea000c101924 */
[----:B------:R-:W-:Y:S05]  /*6140*/  @!P2 BRA `(.L_x_179) ;  /* 0x000000000004a947 */ /* 0x000fea0003800000 */
[----:B------:R0:W5:Y:S02]  /*6150*/  LDG.E.LTC128B R174, desc[UR36][R4.64+0x64] ;  /* 0x0000642404ae7981 */ /* 0x000164000c1e1920 */
.L_x_179:
[----:B------:R-:W-:Y:S05]  /*6160*/  BSYNC B1 ;  /* 0x0000000000017941 */ /* 0x000fea0003800000 */
.L_x_178:
[----:B-----5:R-:W-:Y:S01]  /*6170*/  FMUL R12, R174, R155 ;  /* 0x0000009bae0c7220 */ /* 0x020fe20000400000 */
[----:B------:R-:W-:Y:S01]  /*6180*/  ISETP.GT.AND P3, PT, R0, 0x18, P1 ;  /* 0x000000180000780c */ /* 0x000fe20000f64270 */
[----:B------:R-:W-:Y:S02]  /*6190*/  BSSY B1, `(.L_x_180) ;  /* 0x0000005000017945 */ /* 0x000fe40003800000 */
[----:B------:R-:W-:-:S05]  /*61a0*/  FFMA R37, R37, R154, R12 ;  /* 0x0000009a25257223 */ /* 0x000fca000000000c */
[----:B------:R0:W-:Y:S05]  /*61b0*/  @P2 STG.E desc[UR36][R6.64+0x64], R37 ;  /* 0x0000642506002986 */ /* 0x0001ea000c101924 */
[----:B------:R-:W-:Y:S05]  /*61c0*/  @!P3 BRA `(.L_x_181) ;  /* 0x000000000004b947 */ /* 0x000fea0003800000 */
[----:B------:R0:W5:Y:S02]  /*61d0*/  LDG.E.LTC128B R174, desc[UR36][R10.64+0x60] ;  /* 0x000060240aae7981 */ /* 0x000164000c1e1920 */
.L_x_181:
[----:B------:R-:W-:Y:S05]  /*61e0*/  BSYNC B1 ;  /* 0x0000000000017941 */ /* 0x000fea0003800000 */
.L_x_180:
[----:B0----5:R-:W-:Y:S01]  /*61f0*/  FMUL R3, R174, R155 ;  /* 0x0000009bae037220 */ /* 0x021fe20000400000 */
[----:B------:R-:W-:Y:S01]  /*6200*/  ISETP.GT.AND P2, PT, R0, 0x19, P1 ;  /* 0x000000190000780c */ /* 0x000fe20000f44270 */
[----:B------:R-:W-:Y:S02]  /*6210*/  BSSY B1, `(.L_x_182) ;  /* 0x0000005000017945 */ /* 0x000fe40003800000 */
[----:B------:R-:W-:-:S05]  /*6220*/  FFMA R3, R38, R154, R3 ;  /* 0x0000009a26037223 */ /* 0x000fca0000000003 */
[----:B------:R0:W-:Y:S05]  /*6230*/  @P3 STG.E desc[UR36][R8.64+0x60], R3 ;  /* 0x0000600308003986 */ /* 0x0001ea000c101924 */
[----:B------:R-:W-:Y:S05]  /*6240*/  @!P2 BRA `(.L_x_183) ;  /* 0x000000000004a947 */ /* 0x000fea0003800000 */
[----:B------:R0:W5:Y:S02]  /*6250*/  LDG.E.LTC128B R174, desc[UR36][R10.64+0x64] ;  /* 0x000064240aae7981 */ /* 0x000164000c1e1920 */
.L_x_183:
[----:B------:R-:W-:Y:S05]  /*6260*/  BSYNC B1 ;  /* 0x0000000000017941 */ /* 0x000fea0003800000 */
.L_x_182:
[----:B-----5:R-:W-:Y:S01]  /*6270*/  FMUL R12, R174, R155 ;  /* 0x0000009bae0c7220 */ /* 0x020fe20000400000 */
[----:B------:R-:W-:Y:S01]  /*6280*/  ISETP.GT.AND P3, PT, R0, 0x20, P0 ;  /* 0x000000200000780c */ /* 0x000fe20000764270 */
[----:B------:R-:W-:Y:S02]  /*6290*/  BSSY B1, `(.L_x_184) ;  /* 0x0000005000017945 */ /* 0x000fe40003800000 */
[----:B------:R-:W-:-:S05]  /*62a0*/  FFMA R39, R39, R154, R12 ;  /* 0x0000009a27277223 */ /* 0x000fca000000000c */
[----:B------:R0:W-:Y:S05]  /*62b0*/  @P2 STG.E desc[UR36][R8.64+0x64], R39 ;  /* 0x0000642708002986 */ /* 0x0001ea000c101924 */
[----:B------:R-:W-:Y:S05]  /*62c0*/  @!P3 BRA `(.L_x_185) ;  /* 0x000000000004b947 */ /* 0x000fea0003800000 */
[----:B------:R0:W5:Y:S02]  /*62d0*/  LDG.E.LTC128B R174, desc[UR36][R4.64+0x80] ;  /* 0x0000802404ae7981 */ /* 0x000164000c1e1920 */
.L_x_185:
[----:B------:R-:W-:Y:S05]  /*62e0*/  BSYNC B1 ;  /* 0x0000000000017941 */ /* 0x000fea0003800000 */
.L_x_184:
[----:B0----5:R-:W-:Y:S01]  /*62f0*/  FMUL R3, R174, R155 ;  /* 0x0000009bae037220 */ /* 0x021fe20000400000 */
[----:B------:R-:W-:Y:S01]  /*6300*/  ISETP.GT.AND P2, PT, R0, 0x21, P0 ;  /* 0x000000210000780c */ /* 0x000fe20000744270 */
[----:B------:R-:W-:Y:S02]  /*6310*/  BSSY B1, `(.L_x_186) ;  /* 0x0000005000017945 */ /* 0x000fe40003800000 */
[----:B------:R-:W-:-:S05]  /*6320*/  FFMA R3, R40, R154, R3 ;  /* 0x0000009a28037223 */ /* 0x000fca0000000003 */
[----:B------:R0:W-:Y:S05]  /*6330*/  @P3 STG.E desc[UR36][R6.64+0x80], R3 ;  /* 0x0000800306003986 */ /* 0x0001ea000c101924 */
[----:B------:R-:W-:Y:S05]  /*6340*/  @!P2 BRA `(.L_x_187) ;  /* 0x000000000004a947 */ /* 0x000fea0003800000 */
[----:B------:R0:W5:Y:S02]  /*6350*/  LDG.E.LTC128B R174, desc[UR36][R4.64+0x84] ;  /* 0x0000842404ae7981 */ /* 0x000164000c1e1920 */
.L_x_187:
[----:B------:R-:W-:Y:S05]  /*6360*/  BSYNC B1 ;  /* 0x0000000000017941 */ /* 0x000fea0003800000 */
.L_x_186:
[----:B-----5:R-:W-:Y:S01]  /*6370*/  FMUL R12, R174, R155 ;  /* 0x0000009bae0c7220 */ /* 0x020fe20000400000 */
[----:B------:R-:W-:Y:S01]  /*6380*/  ISETP.GT.AND P3, PT, R0, 0x20, P1 ;  /* 0x000000200000780c */ /* 0x000fe20000f64270 */
[----:B------:R-:W-:Y:S02]  /*6390*/  BSSY B1, `(.L_x_188) ;  /* 0x0000005000017945 */ /* 0x000fe40003800000 */
[----:B------:R-:W-:-:S05]  /*63a0*/  FFMA R41, R41, R154, R12 ;  /* 0x0000009a29297223 */ /* 0x000fca000000000c */
[----:B------:R0:W-:Y:S05]  /*63b0*/  @P2 STG.E desc[UR36][R6.64+0x84], R41 ;  /* 0x0000842906002986 */ /* 0x0001ea000c101924 */
[----:B------:R-:W-:Y:S05]  /*63c0*/  @!P3 BRA `(.L_x_189) ;  /* 0x000000000004b947 */ /* 0x000fea0003800000 */
[----:B------:R0:W5:Y:S02]  /*63d0*/  LDG.E.LTC128B R174, desc[UR36][R10.64+0x80] ;  /* 0x000080240aae7981 */ /* 0x000164000c1e1920 */
.L_x_189:
[----:B------:R-:W-:Y:S05]  /*63e0*/  BSYNC B1 ;  /* 0x0000000000017941 */ /* 0x000fea0003800000 */
.L_x_188:
[----:B0----5:R-:W-:Y:S01]  /*63f0*/  FMUL R3, R174, R155 ;  /* 0x0000009bae037220 */ /* 0x021fe20000400000 */
[----:B------:R-:W-:Y:S01]  /*6400*/  ISETP.GT.AND P2, PT, R0, 0x21, P1 ;  /* 0x000000210000780c */ /* 0x000fe20000f44270 */
[----:B------:R-:W-:Y:S02]  /*6410*/  BSSY B1, `(.L_x_190) ;  /* 0x0000005000017945 */ /* 0x000fe40003800000 */
[----:B------:R-:W-:-:S05]  /*6420*/  FFMA R3, R42, R154, R3 ;  /* 0x0000009a2a037223 */ /* 0x000fca0000000003 */
[----:B------:R0:W-:Y:S05]  /*6430*/  @P3 STG.E desc[UR36][R8.64+0x80], R3 ;  /* 0x0000800308003986 */ /* 0x0001ea000c101924 */
[----:B------:R-:W-:Y:S05]  /*6440*/  @!P2 BRA `(.L_x_191) ;  /* 0x000000000004a947 */ /* 0x000fea0003800000 */
[----:B------:R0:W5:Y:S02]  /*6450*/  LDG.E.LTC128B R174, desc[UR36][R10.64+0x84] ;  /* 0x000084240aae7981 */ /* 0x000164000c1e1920 */
.L_x_191:
[----:B------:R-:W-:Y:S05]  /*6460*/  BSYNC B1 ;  /* 0x0000000000017941 */ /* 0x000fea0003800000 */
.L_x_190:
[----:B-----5:R-:W-:Y:S01]  /*6470*/  FMUL R12, R174, R155 ;  /* 0x0000009bae0c7220 */ /* 0x020fe20000400000 */
[----:B------:R-:W-:Y:S01]  /*6480*/  ISETP.GT.AND P3, PT, R0, 0x28, P0 ;  /* 0x000000280000780c */ /* 0x000fe20000764270 */
[----:B------:R-:W-:Y:S02]  /*6490*/  BSSY B1, `(.L_x_192) ;  /* 0x0000005000017945 */ /* 0x000fe40003800000 */
[----:B------:R-:W-:-:S05]  /*64a0*/  FFMA R43, R43, R154, R12 ;  /* 0x0000009a2b2b7223 */ /* 0x000fca000000000c */
[----:B------:R0:W-:Y:S05]  /*64b0*/  @P2 STG.E desc[UR36][R8.64+0x84], R43 ;  /* 0x0000842b08002986 */ /* 0x0001ea000c101924 */
[----:B------:R-:W-:Y:S05]  /*64c0*/  @!P3 BRA `(.L_x_193) ;  /* 0x000000000004b947 */ /* 0x000fea0003800000 */
[----:B------:R0:W5:Y:S02]  /*64d0*/  LDG.E.LTC128B R174, desc[UR36][R4.64+0xa0] ;  /* 0x0000a02404ae7981 */ /* 0x000164000c1e1920 */
.L_x_193:
[----:B------:R-:W-:Y:S05]  /*64e0*/  BSYNC B1 ;  /* 0x0000000000017941 */ /* 0x000fea0003800000 */
.L_x_192:
[----:B0----5:R-:W-:Y:S01]  /*64f0*/  FMUL R3, R174, R155 ;  /* 0x0000009bae037220 */ /* 0x021fe20000400000 */
[----:B------:R-:W-:Y:S01]  /*6500*/  ISETP.GT.AND P2, PT, R0, 0x29, P0 ;  /* 0x000000290000780c */ /* 0x000fe20000744270 */
[----:B------:R-:W-:Y:S02]  /*6510*/  BSSY B1, `(.L_x_194) ;  /* 0x0000005000017945 */ /* 0x000fe40003800000 */
[----:B------:R-:W-:-:S05]  /*6520*/  FFMA R3, R44, R154, R3 ;  /* 0x0000009a2c037223 */ /* 0x000fca0000000003 */
[----:B------:R0:W-:Y:S05]  /*6530*/  @P3 STG.E desc[UR36][R6.64+0xa0], R3 ;  /* 0x0000a00306003986 */ /* 0x0001ea000c101924 */
[----:B------:R-:W-:Y:S05]  /*6540*/  @!P2 BRA `(.L_x_195) ;  /* 0x000000000004a947 */ /* 0x000fea0003800000 */
[----:B------:R0:W5:Y:S02]  /*6550*/  LDG.E.LTC128B R174, desc[UR36][R4.64+0xa4] ;  /* 0x0000a42404ae7981 */ /* 0x000164000c1e1920 */
.L_x_195:
[----:B------:R-:W-:Y:S05]  /*6560*/  BSYNC B1 ;  /* 0x0000000000017941 */ /* 0x000fea0003800000 */
.L_x_194:
[----:B-----5:R-:W-:Y:S01]  /*6570*/  FMUL R12, R174, R155 ;  /* 0x0000009bae0c7220 */ /* 0x020fe20000400000 */
[----:B------:R-:W-:Y:S01]  /*6580*/  ISETP.GT.AND P3, PT, R0, 0x28, P1 ;  /* 0x000000280000780c */ /* 0x000fe20000f64270 */
[----:B------:R-:W-:Y:S02]  /*6590*/  BSSY B1, `(.L_x_196) ;  /* 0x0000005000017945 */ /* 0x000fe40003800000 */
[----:B------:R-:W-:-:S05]  /*65a0*/  FFMA R45, R45, R154, R12 ;  /* 0x0000009a2d2d7223 */ /* 0x000fca000000000c */
[----:B------:R0:W-:Y:S05]  /*65b0*/  @P2 STG.E desc[UR36][R6.64+0xa4], R45 ;  /* 0x0000a42d06002986 */ /* 0x0001ea000c101924 */
[----:B------:R-:W-:Y:S05]  /*65c0*/  @!P3 BRA `(.L_x_197) ;  /* 0x000000000004b947 */ /* 0x000fea0003800000 */
[----:B------:R0:W5:Y:S02]  /*65d0*/  LDG.E.LTC128B R174, desc[UR36][R10.64+0xa0] ;  /* 0x0000a0240aae7981 */ /* 0x000164000c1e1920 */
.L_x_197:
[----:B------:R-:W-:Y:S05]  /*65e0*/  BSYNC B1 ;  /* 0x0000000000017941 */ /* 0x000fea0003800000 */
.L_x_196:
[----:B0----5:R-:W-:Y:S01]  /*65f0*/  FMUL R3, R174, R155 ;  /* 0x0000009bae037220 */ /* 0x021fe20000400000 */
[----:B------:R-:W-:Y:S01]  /*6600*/  ISETP.GT.AND P2, PT, R0, 0x29, P1 ;  /* 0x000000290000780c */ /* 0x000fe20000f44270 */
[----:B------:R-:W-:Y:S02]  /*6610*/  BSSY B1, `(.L_x_198) ;  /* 0x0000005000017945 */ /* 0x000fe40003800000 */
[----:B------:R-:W-:-:S05]  /*6620*/  FFMA R3, R46, R154, R3 ;  /* 0x0000009a2e037223 */ /* 0x000fca0000000003 */
[----:B------:R0:W-:Y:S05]  /*6630*/  @P3 STG.E desc[UR36][R8.64+0xa0], R3 ;  /* 0x0000a00308003986 */ /* 0x0001ea000c101924 */
[----:B------:R-:W-:Y:S05]  /*6640*/  @!P2 BRA `(.L_x_199) ;  /* 0x000000000004a947 */ /* 0x000fea0003800000 */
[----:B------:R0:W5:Y:S02]  /*6650*/  LDG.E.LTC128B R174, desc[UR36][R10.64+0xa4] ;  /* 0x0000a4240aae7981 */ /* 0x000164000c1e1920 */
.L_x_199:
[----:B------:R-:W-:Y:S05]  /*6660*/  BSYNC B1 ;  /* 0x0000000000017941 */ /* 0x000fea0003800000 */
.L_x_198:
[----:B-----5:R-:W-:Y:S01]  /*6670*/  FMUL R12, R174, R155 ;  /* 0x0000009bae0c7220 */ /* 0x020fe20000400000 */
[----:B------:R-:W-:Y:S01]  /*6680*/  ISETP.GT.AND P3, PT, R0, 0x30, P0 ;  /* 0x000000300000780c */ /* 0x000fe20000764270 */
[----:B------:R-:W-:Y:S02]  /*6690*/  BSSY B1, `(.L_x_200) ;  /* 0x0000005000017945 */ /* 0x000fe40003800000 */
[----:B------:R-:W-:-:S05]  /*66a0*/  FFMA R47, R47, R154, R12 ;  /* 0x0000009a2f2f7223 */ /* 0x000fca000000000c */
[----:B------:R0:W-:Y:S05]  /*66b0*/  @P2 STG.E desc[UR36][R8.64+0xa4], R47 ;  /* 0x0000a42f08002986 */ /* 0x0001ea000c101924 */
[----:B------:R-:W-:Y:S05]  /*66c0*/  @!P3 BRA `(.L_x_201) ;  /* 0x000000000004b947 */ /* 0x000fea0003800000 */
[----:B------:R0:W5:Y:S02]  /*66d0*/  LDG.E.LTC128B R174, desc[UR36][R4.64+0xc0] ;  /* 0x0000c02404ae7981 */ /* 0x000164000c1e1920 */
.L_x_201:
[----:B------:R-:W-:Y:S05]  /*66e0*/  BSYNC B1 ;  /* 0x0000000000017941 */ /* 0x000fea0003800000 */
.L_x_200:
[----:B0----5:R-:W-:Y:S01]  /*66f0*/  FMUL R3, R174, R155 ;  /* 0x0000009bae037220 */ /* 0x021fe20000400000 */
[----:B------:R-:W-:Y:S01]  /*6700*/  ISETP.GT.AND P2, PT, R0, 0x31, P0 ;  /* 0x000000310000780c */ /* 0x000fe20000744270 */
[----:B------:R-:W-:Y:S02]  /*6710*/  BSSY B1, `(.L_x_202) ;  /* 0x0000005000017945 */ /* 0x000fe40003800000 */
[----:B------:R-:W-:-:S05]  /*6720*/  FFMA R3, R48, R154, R3 ;  /* 0x0000009a30037223 */ /* 0x000fca0000000003 */
[----:B------:R0:W-:Y:S05]  /*6730*/  @P3 STG.E desc[UR36][R6.64+0xc0], R3 ;  /* 0x0000c00306003986 */ /* 0x0001ea000c101924 */
[----:B------:R-:W-:Y:S05]  /*6740*/  @!P2 BRA `(.L_x_203) ;  /* 0x000000000004a947 */ /* 0x000fea0003800000 */
[----:B------:R0:W5:Y:S02]  /*6750*/  LDG.E.LTC128B R174, desc[UR36][R4.64+0xc4] ;  /* 0x0000c42404ae7981 */ /* 0x000164000c1e1920 */
.L_x_203:
[----:B------:R-:W-:Y:S05]  /*6760*/  BSYNC B1 ;  /* 0x0000000000017941 */ /* 0x000fea0003800000 */
.L_x_202:
[----:B-----5:R-:W-:Y:S01]  /*6770*/  FMUL R12, R174, R155 ;  /* 0x0000009bae0c7220 */ /* 0x020fe20000400000 */
[----:B------:R-:W-:Y:S01]  /*6780*/  ISETP.GT.AND P3, PT, R0, 0x30, P1 ;  /* 0x000000300000780c */ /* 0x000fe20000f64270 */
[----:B------:R-:W-:Y:S02]  /*6790*/  BSSY B1, `(.L_x_204) ;  /* 0x0000005000017945 */ /* 0x000fe40003800000 */
[----:B------:R-:W-:-:S05]  /*67a0*/  FFMA R49, R49, R154, R12 ;  /* 0x0000009a31317223 */ /* 0x000fca000000000c */
[----:B------:R0:W-:Y:S05]  /*67b0*/  @P2 STG.E desc[UR36][R6.64+0xc4], R49 ;  /* 0x0000c43106002986 */ /* 0x0001ea000c101924 */
[----:B------:R-:W-:Y:S05]  /*67c0*/  @!P3 BRA `(.L_x_205) ;  /* 0x000000000004b947 */ /* 0x000fea0003800000 */
[----:B------:R0:W5:Y:S02]  /*67d0*/  LDG.E.LTC128B R174, desc[UR36][R10.64+0xc0] ;  /* 0x0000c0240aae7981 */ /* 0x000164000c1e1920 */
.L_x_205:
[----:B------:R-:W-:Y:S05]  /*67e0*/  BSYNC B1 ;  /* 0x0000000000017941 */ /* 0x000fea0003800000 */
.L_x_204:
[----:B0----5:R-:W-:Y:S01]  /*67f0*/  FMUL R3, R174, R155 ;  /* 0x0000009bae037220 */ /* 0x021fe20000400000 */
[----:B------:R-:W-:Y:S01]  /*6800*/  ISETP.GT.AND P2, PT, R0, 0x31, P1 ;  /* 0x000000310000780c */ /* 0x000fe20000f44270 */
[----:B------:R-:W-:Y:S02]  /*6810*/  BSSY B1, `(.L_x_206) ;  /* 0x0000005000017945 */ /* 0x000fe40003800000 */
[----:B------:R-:W-:-:S05]  /*6820*/  FFMA R3, R50, R154, R3 ;  /* 0x0000009a32037223 */ /* 0x000fca0000000003 */
[----:B------:R0:W-:Y:S05]  /*6830*/  @P3 STG.E desc[UR36][R8.64+0xc0], R3 ;  /* 0x0000c00308003986 */ /* 0x0001ea000c101924 */
[----:B------:R-:W-:Y:S05]  /*6840*/  @!P2 BRA `(.L_x_207) ;  /* 0x000000000004a947 */ /* 0x000fea0003800000 */
[----:B------:R0:W5:Y:S02]  /*6850*/  LDG.E.LTC128B R174, desc[UR36][R10.64+0xc4] ;  /* 0x0000c4240aae7981 */ /* 0x000164000c1e1920 */
.L_x_207:
[----:B------:R-:W-:Y:S05]  /*6860*/  BSYNC B1 ;  /* 0x0000000000017941 */ /* 0x000fea0003800000 */
.L_x_206:
[----:B-----5:R-:W-:Y:S01]  /*6870*/  FMUL R12, R174, R155 ;  /* 0x0000009bae0c7220 */ /* 0x020fe20000400000 */
[----:B------:R-:W-:Y:S01]  /*6880*/  ISETP.GT.AND P3, PT, R0, 0x38, P0 ;  /* 0x000000380000780c */ /* 0x000fe20000764270 */
[----:B------:R-:W-:Y:S02]  /*6890*/  BSSY B1, `(.L_x_208) ;  /* 0x0000005000017945 */ /* 0x000fe40003800000 */
[----:B------:R-:W-:-:S05]  /*68a0*/  FFMA R51, R51, R154, R12 ;  /* 0x0000009a33337223 */ /* 0x000fca000000000c */
[----:B------:R0:W-:Y:S05]  /*68b0*/  @P2 STG.E desc[UR36][R8.64+0xc4], R51 ;  /* 0x0000c43308002986 */ /* 0x0001ea000c101924 */
[----:B------:R-:W-:Y:S05]  /*68c0*/  @!P3 BRA `(.L_x_209) ;  /* 0x000000000004b947 */ /* 0x000fea0003800000 */
[----:B------:R0:W5:Y:S02]  /*68d0*/  LDG.E.LTC128B R174, desc[UR36][R4.64+0xe0] ;  /* 0x0000e02404ae7981 */ /* 0x000164000c1e1920 */
.L_x_209:
[----:B------:R-:W-:Y:S05]  /*68e0*/  BSYNC B1 ;  /* 0x0000000000017941 */ /* 0x000fea0003800000 */
.L_x_208:
[----:B0----5:R-:W-:Y:S01]  /*68f0*/  FMUL R3, R174, R155 ;  /* 0x0000009bae037220 */ /* 0x021fe20000400000 */
[----:B------:R-:W-:Y:S01]  /*6900*/  ISETP.GT.AND P2, PT, R0, 0x39, P0 ;  /* 0x000000390000780c */ /* 0x000fe20000744270 */
[----:B------:R-:W-:Y:S02]  /*6910*/  BSSY B1, `(.L_x_210) ;  /* 0x0000005000017945 */ /* 0x000fe40003800000 */
[----:B------:R-:W-:-:S05]  /*6920*/  FFMA R3, R52, R154, R3 ;  /* 0x0000009a34037223 */ /* 0x000fca0000000003 */
[----:B------:R0:W-:Y:S05]  /*6930*/  @P3 STG.E desc[UR36][R6.64+0xe0], R3 ;  /* 0x0000e00306003986 */ /* 0x0001ea000c101924 */
[----:B------:R-:W-:Y:S05]  /*6940*/  @!P2 BRA `(.L_x_211) ;  /* 0x000000000004a947 */ /* 0x000fea0003800000 */
[----:B------:R0:W5:Y:S02]  /*6950*/  LDG.E.LTC128B R174, desc[UR36][R4.64+0xe4] ;  /* 0x0000e42404ae7981 */ /* 0x000164000c1e1920 */
.L_x_211:
[----:B------:R-:W-:Y:S05]  /*6960*/  BSYNC B1 ;  /* 0x0000000000017941 */ /* 0x000fea0003800000 */
.L_x_210:
[----:B-----5:R-:W-:Y:S01]  /*6970*/  FMUL R12, R174, R155 ;  /* 0x0000009bae0c7220 */ /* 0x020fe20000400000 */
[----:B------:R-:W-:Y:S01]  /*6980*/  ISETP.GT.AND P3, PT, R0, 0x38, P1 ;  /* 0x000000380000780c */ /* 0x000fe20000f64270 */
[----:B------:R-:W-:Y:S02]  /*6990*/  BSSY B1, `(.L_x_212) ;  /* 0x0000005000017945 */ /* 0x000fe40003800000 */
[----:B------:R-:W-:-:S05]  /*69a0*/  FFMA R53, R53, R154, R12 ;  /* 0x0000009a35357223 */ /* 0x000fca000000000c */
[----:B------:R0:W-:Y:S05]  /*69b0*/  @P2 STG.E desc[UR36][R6.64+0xe4], R53 ;  /* 0x0000e43506002986 */ /* 0x0001ea000c101924 */
[----:B------:R-:W-:Y:S05]  /*69c0*/  @!P3 BRA `(.L_x_213) ;  /* 0x000000000004b947 */ /* 0x000fea0003800000 */
[----:B------:R0:W5:Y:S02]  /*69d0*/  LDG.E.LTC128B R174, desc[UR36][R10.64+0xe0] ;  /* 0x0000e0240aae7981 */ /* 0x000164000c1e1920 */
.L_x_213:
[----:B------:R-:W-:Y:S05]  /*69e0*/  BSYNC B1 ;  /* 0x0000000000017941 */ /* 0x000fea0003800000 */
.L_x_212:
[----:B0----5:R-:W-:Y:S01]  /*69f0*/  FMUL R3, R174, R155 ;  /* 0x0000009bae037220 */ /* 0x021fe20000400000 */
[----:B------:R-:W-:Y:S01]  /*6a00*/  ISETP.GT.AND P2, PT, R0, 0x39, P1 ;  /* 0x000000390000780c */ /* 0x000fe20000f44270 */
[----:B------:R-:W-:Y:S02]  /*6a10*/  BSSY B1, `(.L_x_214) ;  /* 0x0000005000017945 */ /* 0x000fe40003800000 */
[----:B------:R-:W-:-:S05]  /*6a20*/  FFMA R3, R54, R154, R3 ;  /* 0x0000009a36037223 */ /* 0x000fca0000000003 */
[----:B------:R0:W-:Y:S05]  /*6a30*/  @P3 STG.E desc[UR36][R8.64+0xe0], R3 ;  /* 0x0000e00308003986 */ /* 0x0001ea000c101924 */
[----:B------:R-:W-:Y:S05]  /*6a40*/  @!P2 BRA `(.L_x_215) ;  /* 0x000000000004a947 */ /* 0x000fea0003800000 */
[----:B------:R0:W5:Y:S02]  /*6a50*/  LDG.E.LTC128B R174, desc[UR36][R10.64+0xe4] ;  /* 0x0000e4240aae7981 */ /* 0x000164000c1e1920 */
.L_x_215:
[----:B------:R-:W-:Y:S05]  /*6a60*/  BSYNC B1 ;  /* 0x0000000000017941 */ /* 0x000fea0003800000 */
.L_x_214:
[----:B-----5:R-:W-:Y:S01]  /*6a70*/  FMUL R12, R174, R155 ;  /* 0x0000009bae0c7220 */ /* 0x020fe20000400000 */
[----:B------:R-:W-:Y:S01]  /*6a80*/  ISETP.GT.AND P3, PT, R0, 0x40, P0 ;  /* 0x000000400000780c */ /* 0x000fe20000764270 */
[----:B------:R-:W-:Y:S02]  /*6a90*/  BSSY B1, `(.L_x_216) ;  /* 0x0000005000017945 */ /* 0x000fe40003800000 */
[----:B------:R-:W-:-:S05]  /*6aa0*/  FFMA R55, R55, R154, R12 ;  /* 0x0000009a37377223 */ /* 0x000fca000000000c */
[----:B------:R0:W-:Y:S05]  /*6ab0*/  @P2 STG.E desc[UR36][R8.64+0xe4], R55 ;  /* 0x0000e43708002986 */ /* 0x0001ea000c101924 */
[----:B------:R-:W-:Y:S05]  /*6ac0*/  @!P3 BRA `(.L_x_217) ;  /* 0x000000000004b947 */ /* 0x000fea0003800000 */
[----:B------:R0:W5:Y:S02]  /*6ad0*/  LDG.E.LTC128B R174, desc[UR36][R4.64+0x100] ;  /* 0x0001002404ae7981 */ /* 0x000164000c1e1920 */
.L_x_217:
[----:B------:R-:W-:Y:S05]  /*6ae0*/  BSYNC B1 ;  /* 0x0000000000017941 */ /* 0x000fea0003800000 */
.L_x_216:
[----:B0----5:R-:W-:Y:S01]  /*6af0*/  FMUL R3, R174, R155 ;  /* 0x0000009bae037220 */ /* 0x021fe20000400000 */
[----:B------:R-:W-:Y:S01]  /*6b00*/  ISETP.GT.AND P2, PT, R0, 0x41, P0 ;  /* 0x000000410000780c */ /* 0x000fe20000744270 */
[----:B------:R-:W-:Y:S02]  /*6b10*/  BSSY B1, `(.L_x_218) ;  /* 0x0000005000017945 */ /* 0x000fe40003800000 */
[----:B------:R-:W-:-:S05]  /*6b20*/  FFMA R3, R56, R154, R3 ;  /* 0x0000009a38037223 */ /* 0x000fca0000000003 */
[----:B------:R0:W-:Y:S05]  /*6b30*/  @P3 STG.E desc[UR36][R6.64+0x100], R3 ;  /* 0x0001000306003986 */ /* 0x0001ea000c101924 */
[----:B------:R-:W-:Y:S05]  /*6b40*/  @!P2 BRA `(.L_x_219) ;  /* 0x000000000004a947 */ /* 0x000fea0003800000 */
[----:B------:R0:W5:Y:S02]  /*6b50*/  LDG.E.LTC128B R174, desc[UR36][R4.64+0x104] ;  /* 0x0001042404ae7981 */ /* 0x000164000c1e1920 */
.L_x_219:
[----:B------:R-:W-:Y:S05]  /*6b60*/  BSYNC B1 ;  /* 0x0000000000017941 */ /* 0x000fea0003800000 */
.L_x_218:
[----:B-----5:R-:W-:Y:S01]  /*6b70*/  FMUL R12, R174, R155 ;  /* 0x0000009bae0c7220 */ /* 0x020fe20000400000 */
[----:B------:R-:W-:Y:S01]  /*6b80*/  ISETP.GT.AND P3, PT, R0, 0x40, P1 ;  /* 0x000000400000780c */ /* 0x000fe20000f64270 */
[----:B------:R-:W-:Y:S02]  /*6b90*/  BSSY B1, `(.L_x_220) ;  /* 0x0000005000017945 */ /* 0x000fe40003800000 */
[----:B------:R-:W-:-:S05]  /*6ba0*/  FFMA R57, R57, R154, R12 ;  /* 0x0000009a39397223 */ /* 0x000fca000000000c */
[----:B------:R0:W-:Y:S05]  /*6bb0*/  @P2 STG.E desc[UR36][R6.64+0x104], R57 ;  /* 0x0001043906002986 */ /* 0x0001ea000c101924 */
[----:B------:R-:W-:Y:S05]  /*6bc0*/  @!P3 BRA `(.L_x_221) ;  /* 0x000000000004b947 */ /* 0x000fea0003800000 */
[----:B------:R0:W5:Y:S02]  /*6bd0*/  LDG.E.LTC128B R174, desc[UR36][R10.64+0x100] ;  /* 0x000100240aae7981 */ /* 0x000164000c1e1920 */
.L_x_221:
[----:B------:R-:W-:Y:S05]  /*6be0*/  BSYNC B1 ;  /* 0x0000000000017941 */ /* 0x000fea0003800000 */
.L_x_220:
[----:B0----5:R-:W-:Y:S01]  /*6bf0*/  FMUL R3, R174, R155 ;  /* 0x0000009bae037220 */ /* 0x021fe20000400000 */
[----:B------:R-:W-:Y:S01]  /*6c00*/  ISETP.GT.AND P2, PT, R0, 0x41, P1 ;  /* 0x000000410000780c */ /* 0x000fe20000f44270 */
[----:B------:R-:W-:Y:S02]  /*6c10*/  BSSY B1, `(.L_x_222) ;  /* 0x0000005000017945 */ /* 0x000fe40003800000 */
[----:B------:R-:W-:-:S05]  /*6c20*/  FFMA R3, R58, R154, R3 ;  /* 0x0000009a3a037223 */ /* 0x000fca0000000003 */
[----:B------:R0:W-:Y:S05]  /*6c30*/  @P3 STG.E desc[UR36][R8.64+0x100], R3 ;  /* 0x0001000308003986 */ /* 0x0001ea000c101924 */
[----:B------:R-:W-:Y:S05]  /*6c40*/  @!P2 BRA `(.L_x_223) ;  /* 0x000000000004a947 */ /* 0x000fea0003800000 */
[----:B------:R0:W5:Y:S02]  /*6c50*/  LDG.E.LTC128B R174, desc[UR36][R10.64+0x104] ;  /* 0x000104240aae7981 */ /* 0x000164000c1e1920 */
.L_x_223:
[----:B------:R-:W-:Y:S05]  /*6c60*/  BSYNC B1 ;  /* 0x0000000000017941 */ /* 0x000fea0003800000 */
.L_x_222:
[----:B-----5:R-:W-:Y:S01]  /*6c70*/  FMUL R12, R174, R155 ;  /* 0x0000009bae0c7220 */ /* 0x020fe20000400000 */
[----:B------:R-:W-:Y:S01]  /*6c80*/  ISETP.GT.AND P3, PT, R0, 0x48, P0 ;  /* 0x000000480000780c */ /* 0x000fe20000764270 */
[----:B------:R-:W-:Y:S02]  /*6c90*/  BSSY B1, `(.L_x_224) ;  /* 0x0000005000017945 */ /* 0x000fe40003800000 */
[----:B------:R-:W-:-:S05]  /*6ca0*/  FFMA R59, R59, R154, R12 ;  /* 0x0000009a3b3b7223 */ /* 0x000fca000000000c */
[----:B------:R0:W-:Y:S05]  /*6cb0*/  @P2 STG.E desc[UR36][R8.64+0x104], R59 ;  /* 0x0001043b08002986 */ /* 0x0001ea000c101924 */
[----:B------:R-:W-:Y:S05]  /*6cc0*/  @!P3 BRA `(.L_x_225) ;  /* 0x000000000004b947 */ /* 0x000fea0003800000 */
[----:B------:R0:W5:Y:S02]  /*6cd0*/  LDG.E.LTC128B R174, desc[UR36][R4.64+0x120] ;  /* 0x0001202404ae7981 */ /* 0x000164000c1e1920 */
.L_x_225:
[----:B------:R-:W-:Y:S05]  /*6ce0*/  BSYNC B1 ;  /* 0x0000000000017941 */ /* 0x000fea0003800000 */
.L_x_224:
[----:B0----5:R-:W-:Y:S01]  /*6cf0*/  FMUL R3, R174, R155 ;  /* 0x0000009bae037220 */ /* 0x021fe20000400000 */
[----:B------:R-:W-:Y:S01]  /*6d00*/  ISETP.GT.AND P2, PT, R0, 0x49, P0 ;  /* 0x000000490000780c */ /* 0x000fe20000744270 */
[----:B------:R-:W-:Y:S02]  /*6d10*/  BSSY B1, `(.L_x_226) ;  /* 0x0000005000017945 */ /* 0x000fe40003800000 */
[----:B------:R-:W-:-:S05]  /*6d20*/  FFMA R3, R60, R154, R3 ;  /* 0x0000009a3c037223 */ /* 0x000fca0000000003 */
[----:B------:R0:W-:Y:S05]  /*6d30*/  @P3 STG.E desc[UR36][R6.64+0x120], R3 ;  /* 0x0001200306003986 */ /* 0x0001ea000c101924 */
[----:B------:R-:W-:Y:S05]  /*6d40*/  @!P2 BRA `(.L_x_227) ;  /* 0x000000000004a947 */ /* 0x000fea0003800000 */
[----:B------:R0:W5:Y:S02]  /*6d50*/  LDG.E.LTC128B R174, desc[UR36][R4.64+0x124] ;  /* 0x0001242404ae7981 */ /* 0x000164000c1e1920 */
.L_x_227:
[----:B------:R-:W-:Y:S05]  /*6d60*/  BSYNC B1 ;  /* 0x0000000000017941 */ /* 0x000fea0003800000 */
.L_x_226:
[----:B-----5:R-:W-:Y:S01]  /*6d70*/  FMUL R12, R174, R155 ;  /* 0x0000009bae0c7220 */ /* 0x020fe20000400000 */
[----:B------:R-:W-:Y:S01]  /*6d80*/  ISETP.GT.AND P3, PT, R0, 0x48, P1 ;  /* 0x000000480000780c */ /* 0x000fe20000f64270 */
[----:B------:R-:W-:Y:S02]  /*6d90*/  BSSY B1, `(.L_x_228) ;  /* 0x0000005000017945 */ /* 0x000fe40003800000 */
[----:B------:R-:W-:-:S05]  /*6da0*/  FFMA R61, R61, R154, R12 ;  /* 0x0000009a3d3d7223 */ /* 0x000fca000000000c */
[----:B------:R0:W-:Y:S05]  /*6db0*/  @P2 STG.E desc[UR36][R6.64+0x124], R61 ;  /* 0x0001243d06002986 */ /* 0x0001ea000c101924 */
[----:B------:R-:W-:Y:S05]  /*6dc0*/  @!P3 BRA `(.L_x_229) ;  /* 0x000000000004b947 */ /* 0x000fea0003800000 */
[----:B------:R0:W5:Y:S02]  /*6dd0*/  LDG.E.LTC128B R174, desc[UR36][R10.64+0x120] ;  /* 0x000120240aae7981 */ /* 0x000164000c1e1920 */
.L_x_229:
[----:B------:R-:W-:Y:S05]  /*6de0*/  BSYNC B1 ;  /* 0x0000000000017941 */ /* 0x000fea0003800000 */
.L_x_228:
[----:B0----5:R-:W-:Y:S01]  /*6df0*/  FMUL R3, R174, R155 ;  /* 0x0000009bae037220 */ /* 0x021fe20000400000 */
[----:B------:R-:W-:Y:S01]  /*6e00*/  ISETP.GT.AND P2, PT, R0, 0x49, P1 ;  /* 0x000000490000780c */ /* 0x000fe20000f44270 */
[----:B------:R-:W-:Y:S02]  /*6e10*/  BSSY B1, `(.L_x_230) ;  /* 0x0000005000017945 */ /* 0x000fe40003800000 */
[----:B------:R-:W-:-:S05]  /*6e20*/  FFMA R3, R62, R154, R3 ;  /* 0x0000009a3e037223 */ /* 0x000fca0000000003 */
[----:B------:R0:W-:Y:S05]  /*6e30*/  @P3 STG.E desc[UR36][R8.64+0x120], R3 ;  /* 0x0001200308003986 */ /* 0x0001ea000c101924 */
[----:B------:R-:W-:Y:S05]  /*6e40*/  @!P2 BRA `(.L_x_231) ;  /* 0x000000000004a947 */ /* 0x000fea0003800000 */
[----:B------:R0:W5:Y:S02]  /*6e50*/  LDG.E.LTC128B R174, desc[UR36][R10.64+0x124] ;  /* 0x000124240aae7981 */ /* 0x000164000c1e1920 */
.L_x_231:
[----:B------:R-:W-:Y:S05]  /*6e60*/  BSYNC B1 ;  /* 0x0000000000017941 */ /* 0x000fea0003800000 */
.L_x_230:
[----:B-----5:R-:W-:Y:S01]  /*6e70*/  FMUL R12, R174, R155 ;  /* 0x0000009bae0c7220 */ /* 0x020fe20000400000 */
[----:B------:R-:W-:Y:S01]  /*6e80*/  ISETP.GT.AND P3, PT, R0, 0x50, P0 ;  /* 0x000000500000780c */ /* 0x000fe20000764270 */
[----:B------:R-:W-:Y:S02]  /*6e90*/  BSSY B1, `(.L_x_232) ;  /* 0x0000005000017945 */ /* 0x000fe40003800000 */
[----:B------:R-:W-:-:S05]  /*6ea0*/  FFMA R63, R63, R154, R12 ;  /* 0x0000009a3f3f7223 */ /* 0x000fca000000000c */
[----:B------:R0:W-:Y:S05]  /*6eb0*/  @P2 STG.E desc[UR36][R8.64+0x124], R63 ;  /* 0x0001243f08002986 */ /* 0x0001ea000c101924 */
[----:B------:R-:W-:Y:S05]  /*6ec0*/  @!P3 BRA `(.L_x_233) ;  /* 0x000000000004b947 */ /* 0x000fea0003800000 */
[----:B------:R0:W5:Y:S02]  /*6ed0*/  LDG.E.LTC128B R174, desc[UR36][R4.64+0x140] ;  /* 0x0001402404ae7981 */ /* 0x000164000c1e1920 */
.L_x_233:
[----:B------:R-:W-:Y:S05]  /*6ee0*/  BSYNC B1 ;  /* 0x0000000000017941 */ /* 0x000fea0003800000 */
.L_x_232:
[----:B0----5:R-:W-:Y:S01]  /*6ef0*/  FMUL R3, R174, R155 ;  /* 0x0000009bae037220 */ /* 0x021fe20000400000 */
[----:B------:R-:W-:Y:S01]  /*6f00*/  ISETP.GT.AND P2, PT, R0, 0x51, P0 ;  /* 0x000000510000780c */ /* 0x000fe20000744270 */
[----:B------:R-:W-:Y:S02]  /*6f10*/  BSSY B1, `(.L_x_234) ;  /* 0x0000005000017945 */ /* 0x000fe40003800000 */
[----:B------:R-:W-:-:S05]  /*6f20*/  FFMA R3, R64, R154, R3 ;  /* 0x0000009a40037223 */ /* 0x000fca0000000003 */
[----:B------:R0:W-:Y:S05]  /*6f30*/  @P3 STG.E desc[UR36][R6.64+0x140], R3 ;  /* 0x0001400306003986 */ /* 0x0001ea000c101924 */
[----:B------:R-:W-:Y:S05]  /*6f40*/  @!P2 BRA `(.L_x_235) ;  /* 0x000000000004a947 */ /* 0x000fea0003800000 */
[----:B------:R0:W5:Y:S02]  /*6f50*/  LDG.E.LTC128B R174, desc[UR36][R4.64+0x144] ;  /* 0x0001442404ae7981 */ /* 0x000164000c1e1920 */
.L_x_235:
[----:B------:R-:W-:Y:S05]  /*6f60*/  BSYNC B1 ;  /* 0x0000000000017941 */ /* 0x000fea0003800000 */
.L_x_234:
[----:B-----5:R-:W-:Y:S01]  /*6f70*/  FMUL R12, R174, R155 ;  /* 0x0000009bae0c7220 */ /* 0x020fe20000400000 */
[----:B------:R-:W-:Y:S01]  /*6f80*/  ISETP.GT.AND P3, PT, R0, 0x50, P1 ;  /* 0x000000500000780c */ /* 0x000fe20000f64270 */
[----:B------:R-:W-:Y:S02]  /*6f90*/  BSSY B1, `(.L_x_236) ;  /* 0x0000005000017945 */ /* 0x000fe40003800000 */
[----:B------:R-:W-:-:S05]  /*6fa0*/  FFMA R65, R65, R154, R12 ;  /* 0x0000009a41417223 */ /* 0x000fca000000000c */
[----:B------:R0:W-:Y:S05]  /*6fb0*/  @P2 STG.E desc[UR36][R6.64+0x144], R65 ;  /* 0x0001444106002986 */ /* 0x0001ea000c101924 */
[----:B------:R-:W-:Y:S05]  /*6fc0*/  @!P3 BRA `(.L_x_237) ;  /* 0x000000000004b947 */ /* 0x000fea0003800000 */
[----:B------:R0:W5:Y:S02]  /*6fd0*/  LDG.E.LTC128B R174, desc[UR36][R10.64+0x140] ;  /* 0x000140240aae7981 */ /* 0x000164000c1e1920 */
.L_x_237:
[----:B------:R-:W-:Y:S05]  /*6fe0*/  BSYNC B1 ;  /* 0x0000000000017941 */ /* 0x000fea0003800000 */
.L_x_236:
[----:B0----5:R-:W-:Y:S01]  /*6ff0*/  FMUL R3, R174, R155 ;  /* 0x0000009bae037220 */ /* 0x021fe20000400000 */
[----:B------:R-:W-:Y:S01]  /*7000*/  ISETP.GT.AND P2, PT, R0, 0x51, P1 ;  /* 0x000000510000780c */ /* 0x000fe20000f44270 */
[----:B------:R-:W-:Y:S02]  /*7010*/  BSSY B1, `(.L_x_238) ;  /* 0x0000005000017945 */ /* 0x000fe40003800000 */
[----:B------:R-:W-:-:S05]  /*7020*/  FFMA R3, R66, R154, R3 ;  /* 0x0000009a42037223 */ /* 0x000fca0000000003 */
[----:B------:R0:W-:Y:S05]  /*7030*/  @P3 STG.E desc[UR36][R8.64+0x140], R3 ;  /* 0x0001400308003986 */ /* 0x0001ea000c101924 */
[----:B------:R-:W-:Y:S05]  /*7040*/  @!P2 BRA `(.L_x_239) ;  /* 0x000000000004a947 */ /* 0x000fea0003800000 */
[----:B------:R0:W5:Y:S02]  /*7050*/  LDG.E.LTC128B R174, desc[UR36][R10.64+0x144] ;  /* 0x000144240aae7981 */ /* 0x000164000c1e1920 */
.L_x_239:
[----:B------:R-:W-:Y:S05]  /*7060*/  BSYNC B1 ;  /* 0x0000000000017941 */ /* 0x000fea0003800000 */
.L_x_238:
[----:B-----5:R-:W-:Y:S01]  /*7070*/  FMUL R12, R174, R155 ;  /* 0x0000009bae0c7220 */ /* 0x020fe20000400000 */
[----:B------:R-:W-:Y:S01]  /*7080*/  ISETP.GT.AND P3, PT, R0, 0x58, P0 ;  /* 0x000000580000780c */ /* 0x000fe20000764270 */
[----:B------:R-:W-:Y:S02]  /*7090*/  BSSY B1, `(.L_x_240) ;  /* 0x0000005000017945 */ /* 0x000fe40003800000 */
[----:B------:R-:W-:-:S05]  /*70a0*/  FFMA R67, R67, R154, R12 ;  /* 0x0000009a43437223 */ /* 0x000fca000000000c */
[----:B------:R0:W-:Y:S05]  /*70b0*/  @P2 STG.E desc[UR36][R8.64+0x144], R67 ;  /* 0x0001444308002986 */ /* 0x0001ea000c101924 */
[----:B------:R-:W-:Y:S05]  /*70c0*/  @!P3 BRA `(.L_x_241) ;  /* 0x000000000004b947 */ /* 0x000fea0003800000 */
[----:B------:R0:W5:Y:S02]  /*70d0*/  LDG.E.LTC128B R174, desc[UR36][R4.64+0x160] ;  /* 0x0001602404ae7981 */ /* 0x000164000c1e1920 */
.L_x_241:
[----:B------:R-:W-:Y:S05]  /*70e0*/  BSYNC B1 ;  /* 0x0000000000017941 */ /* 0x000fea0003800000 */
.L_x_240:
[----:B0----5:R-:W-:Y:S01]  /*70f0*/  FMUL R3, R174, R155 ;  /* 0x0000009bae037220 */ /* 0x021fe20000400000 */
[----:B------:R-:W-:Y:S01]  /*7100*/  ISETP.GT.AND P2, PT, R0, 0x59, P0 ;  /* 0x000000590000780c */ /* 0x000fe20000744270 */
[----:B------:R-:W-:Y:S02]  /*7110*/  BSSY B1, `(.L_x_242) ;  /* 0x0000005000017945 */ /* 0x000fe40003800000 */
[----:B------:R-:W-:-:S05]  /*7120*/  FFMA R3, R68, R154, R3 ;  /* 0x0000009a44037223 */ /* 0x000fca0000000003 */
[----:B------:R0:W-:Y:S05]  /*7130*/  @P3 STG.E desc[UR36][R6.64+0x160], R3 ;  /* 0x0001600306003986 */ /* 0x0001ea000c101924 */
[----:B------:R-:W-:Y:S05]  /*7140*/  @!P2 BRA `(.L_x_243) ;  /* 0x000000000004a947 */ /* 0x000fea0003800000 */
[----:B------:R0:W5:Y:S02]  /*7150*/  LDG.E.LTC128B R174, desc[UR36][R4.64+0x164] ;  /* 0x0001642404ae7981 */ /* 0x000164000c1e1920 */
.L_x_243:
[----:B------:R-:W-:Y:S05]  /*7160*/  BSYNC B1 ;  /* 0x0000000000017941 */ /* 0x000fea0003800000 */
.L_x_242:
[----:B-----5:R-:W-:Y:S01]  /*7170*/  FMUL R12, R174, R155 ;  /* 0x0000009bae0c7220 */ /* 0x020fe20000400000 */
[----:B------:R-:W-:Y:S01]  /*7180*/  ISETP.GT.AND P3, PT, R0, 0x58, P1 ;  /* 0x000000580000780c */ /* 0x000fe20000f64270 */
[----:B------:R-:W-:Y:S02]  /*7190*/  BSSY B1, `(.L_x_244) ;  /* 0x0000005000017945 */ /* 0x000fe40003800000 */
[----:B------:R-:W-:-:S05]  /*71a0*/  FFMA R69, R69, R154, R12 ;  /* 0x0000009a45457223 */ /* 0x000fca000000000c */
[----:B------:R0:W-:Y:S05]  /*71b0*/  @P2 STG.E desc[UR36][R6.64+0x164], R69 ;  /* 0x0001644506002986 */ /* 0x0001ea000c101924 */
[----:B------:R-:W-:Y:S05]  /*71c0*/  @!P3 BRA `(.L_x_245) ;  /* 0x000000000004b947 */ /* 0x000fea0003800000 */
[----:B------:R0:W5:Y:S02]  /*71d0*/  LDG.E.LTC128B R174, desc[UR36][R10.64+0x160] ;  /* 0x000160240aae7981 */ /* 0x000164000c1e1920 */
.L_x_245:
[----:B------:R-:W-:Y:S05]  /*71e0*/  BSYNC B1 ;  /* 0x0000000000017941 */ /* 0x000fea0003800000 */
.L_x_244:
[----:B0----5:R-:W-:Y:S01]  /*71f0*/  FMUL R3, R174, R155 ;  /* 0x0000009bae037220 */ /* 0x021fe20000400000 */
[----:B------:R-:W-:Y:S01]  /*7200*/  ISETP.GT.AND P2, PT, R0, 0x59, P1 ;  /* 0x000000590000780c */ /* 0x000fe20000f44270 */
[----:B------:R-:W-:Y:S02]  /*7210*/  BSSY B1, `(.L_x_246) ;  /* 0x0000005000017945 */ /* 0x000fe40003800000 */
[----:B------:R-:W-:-:S05]  /*7220*/  FFMA R3, R70, R154, R3 ;  /* 0x0000009a46037223 */ /* 0x000fca0000000003 */
[----:B------:R0:W-:Y:S05]  /*7230*/  @P3 STG.E desc[UR36][R8.64+0x160], R3 ;  /* 0x0001600308003986 */ /* 0x0001ea000c101924 */
[----:B------:R-:W-:Y:S05]  /*7240*/  @!P2 BRA `(.L_x_247) ;  /* 0x000000000004a947 */ /* 0x000fea0003800000 */
[----:B------:R0:W5:Y:S02]  /*7250*/  LDG.E.LTC128B R174, desc[UR36][R10.64+0x164] ;  /* 0x000164240aae7981 */ /* 0x000164000c1e1920 */
.L_x_247:
[----:B------:R-:W-:Y:S05]  /*7260*/  BSYNC B1 ;  /* 0x0000000000017941 */ /* 0x000fea0003800000 */
.L_x_246:
[----:B-----5:R-:W-:Y:S01]  /*7270*/  FMUL R12, R174, R155 ;  /* 0x0000009bae0c7220 */ /* 0x020fe20000400000 */
[----:B------:R-:W-:Y:S01]  /*7280*/  ISETP.GT.AND P3, PT, R0, 0x60, P0 ;  /* 0x000000600000780c */ /* 0x000fe20000764270 */
[----:B------:R-:W-:Y:S02]  /*7290*/  BSSY B1, `(.L_x_248) ;  /* 0x0000005000017945 */ /* 0x000fe40003800000 */
[----:B------:R-:W-:-:S05]  /*72a0*/  FFMA R71, R71, R154, R12 ;  /* 0x0000009a47477223 */ /* 0x000fca000000000c */
[----:B------:R0:W-:Y:S05]  /*72b0*/  @P2 STG.E desc[UR36][R8.64+0x164], R71 ;  /* 0x0001644708002986 */ /* 0x0001ea000c101924 */
[----:B------:R-:W-:Y:S05]  /*72c0*/  @!P3 BRA `(.L_x_249) ;  /* 0x000000000004b947 */ /* 0x000fea0003800000 */
[----:B------:R0:W5:Y:S02]  /*72d0*/  LDG.E.LTC128B R174, desc[UR36][R4.64+0x180] ;  /* 0x0001802404ae7981 */ /* 0x000164000c1e1920 */
.L_x_249:
[----:B------:R-:W-:Y:S05]  /*72e0*/  BSYNC B1 ;  /* 0x0000000000017941 */ /* 0x000fea0003800000 */
.L_x_248:
[----:B0----5:R-:W-:Y:S01]  /*72f0*/  FMUL R3, R174, R155 ;  /* 0x0000009bae037220 */ /* 0x021fe20000400000 */
[----:B------:R-:W-:Y:S01]  /*7300*/  ISETP.GT.AND P2, PT, R0, 0x61, P0 ;  /* 0x000000610000780c */ /* 0x000fe20000744270 */
[----:B------:R-:W-:Y:S02]  /*7310*/  BSSY B1, `(.L_x_250) ;  /* 0x0000005000017945 */ /* 0x000fe40003800000 */
[----:B------:R-:W-:-:S05]  /*7320*/  FFMA R3, R72, R154, R3 ;  /* 0x0000009a48037223 */ /* 0x000fca0000000003 */
[----:B------:R0:W-:Y:S05]  /*7330*/  @P3 STG.E desc[UR36][R6.64+0x180], R3 ;  /* 0x0001800306003986 */ /* 0x0001ea000c101924 */
[----:B------:R-:W-:Y:S05]  /*7340*/  @!P2 BRA `(.L_x_251) ;  /* 0x000000000004a947 */ /* 0x000fea0003800000 */
[----:B------:R0:W5:Y:S02]  /*7350*/  LDG.E.LTC128B R174, desc[UR36][R4.64+0x184] ;  /* 0x0001842404ae7981 */ /* 0x000164000c1e1920 */
.L_x_251:
[----:B------:R-:W-:Y:S05]  /*7360*/  BSYNC B1 ;  /* 0x0000000000017941 */ /* 0x000fea0003800000 */
.L_x_250:
[----:B-----5:R-:W-:Y:S01]  /*7370*/  FMUL R12, R174, R155 ;  /* 0x0000009bae0c7220 */ /* 0x020fe20000400000 */
[----:B------:R-:W-:Y:S01]  /*7380*/  ISETP.GT.AND P3, PT, R0, 0x60, P1 ;  /* 0x000000600000780c */ /* 0x000fe20000f64270 */
[----:B------:R-:W-:Y:S02]  /*7390*/  BSSY B1, `(.L_x_252) ;  /* 0x0000005000017945 */ /* 0x000fe40003800000 */
[----:B------:R-:W-:-:S05]  /*73a0*/  FFMA R73, R73, R154, R12 ;  /* 0x0000009a49497223 */ /* 0x000fca000000000c */
[----:B------:R0:W-:Y:S05]  /*73b0*/  @P2 STG.E desc[UR36][R6.64+0x184], R73 ;  /* 0x0001844906002986 */ /* 0x0001ea000c101924 */
[----:B------:R-:W-:Y:S05]  /*73c0*/  @!P3 BRA `(.L_x_253) ;  /* 0x000000000004b947 */ /* 0x000fea0003800000 */
[----:B------:R0:W5:Y:S02]  /*73d0*/  LDG.E.LTC128B R174, desc[UR36][R10.64+0x180] ;  /* 0x000180240aae7981 */ /* 0x000164000c1e1920 */
.L_x_253:
[----:B------:R-:W-:Y:S05]  /*73e0*/  BSYNC B1 ;  /* 0x0000000000017941 */ /* 0x000fea0003800000 */
.L_x_252:
[----:B0----5:R-:W-:Y:S01]  /*73f0*/  FMUL R3, R174, R155 ;  /* 0x0000009bae037220 */ /* 0x021fe20000400000 */
[----:B------:R-:W-:Y:S01]  /*7400*/  ISETP.GT.AND P2, PT, R0, 0x61, P1 ;  /* 0x000000610000780c */ /* 0x000fe20000f44270 */
[----:B------:R-:W-:Y:S02]  /*7410*/  BSSY B1, `(.L_x_254) ;  /* 0x0000005000017945 */ /* 0x000fe40003800000 */
[----:B------:R-:W-:-:S05]  /*7420*/  FFMA R3, R74, R154, R3 ;  /* 0x0000009a4a037223 */ /* 0x000fca0000000003 */
[----:B------:R0:W-:Y:S05]  /*7430*/  @P3 STG.E desc[UR36][R8.64+0x180], R3 ;  /* 0x0001800308003986 */ /* 0x0001ea000c101924 */
[----:B------:R-:W-:Y:S05]  /*7440*/  @!P2 BRA `(.L_x_255) ;  /* 0x000000000004a947 */ /* 0x000fea0003800000 */
[----:B------:R0:W5:Y:S02]  /*7450*/  LDG.E.LTC128B R174, desc[UR36][R10.64+0x184] ;  /* 0x000184240aae7981 */ /* 0x000164000c1e1920 */
.L_x_255:
[----:B------:R-:W-:Y:S05]  /*7460*/  BSYNC B1 ;  /* 0x0000000000017941 */ /* 0x000fea0003800000 */
.L_x_254:
[----:B-----5:R-:W-:Y:S01]  /*7470*/  FMUL R12, R174, R155 ;  /* 0x0000009bae0c7220 */ /* 0x020fe20000400000 */
[----:B------:R-:W-:Y:S01]  /*7480*/  ISETP.GT.AND P3, PT, R0, 0x68, P0 ;  /* 0x000000680000780c */ /* 0x000fe20000764270 */
[----:B------:R-:W-:Y:S02]  /*7490*/  BSSY B1, `(.L_x_256) ;  /* 0x0000005000017945 */ /* 0x000fe40003800000 */
[----:B------:R-:W-:-:S05]  /*74a0*/  FFMA R75, R75, R154, R12 ;  /* 0x0000009a4b4b7223 */ /* 0x000fca000000000c */
[----:B------:R0:W-:Y:S05]  /*74b0*/  @P2 STG.E desc[UR36][R8.64+0x184], R75 ;  /* 0x0001844b08002986 */ /* 0x0001ea000c101924 */
[----:B------:R-:W-:Y:S05]  /*74c0*/  @!P3 BRA `(.L_x_257) ;  /* 0x000000000004b947 */ /* 0x000fea0003800000 */
[----:B------:R0:W5:Y:S02]  /*74d0*/  LDG.E.LTC128B R174, desc[UR36][R4.64+0x1a0] ;  /* 0x0001a02404ae7981 */ /* 0x000164000c1e1920 */
.L_x_257:
[----:B------:R-:W-:Y:S05]  /*74e0*/  BSYNC B1 ;  /* 0x0000000000017941 */ /* 0x000fea0003800000 */
.L_x_256:
[----:B0----5:R-:W-:Y:S01]  /*74f0*/  FMUL R3, R174, R155 ;  /* 0x0000009bae037220 */ /* 0x021fe20000400000 */
[----:B------:R-:W-:Y:S01]  /*7500*/  ISETP.GT.AND P2, PT, R0, 0x69, P0 ;  /* 0x000000690000780c */ /* 0x000fe20000744270 */
[----:B------:R-:W-:Y:S02]  /*7510*/  BSSY B1, `(.L_x_258) ;  /* 0x0000005000017945 */ /* 0x000fe40003800000 */
[----:B------:R-:W-:-:S05]  /*7520*/  FFMA R3, R76, R154, R3 ;  /* 0x0000009a4c037223 */ /* 0x000fca0000000003 */
[----:B------:R0:W-:Y:S05]  /*7530*/  @P3 STG.E desc[UR36][R6.64+0x1a0], R3 ;  /* 0x0001a00306003986 */ /* 0x0001ea000c101924 */
[----:B------:R-:W-:Y:S05]  /*7540*/  @!P2 BRA `(.L_x_259) ;  /* 0x000000000004a947 */ /* 0x000fea0003800000 */
[----:B------:R0:W5:Y:S02]  /*7550*/  LDG.E.LTC128B R174, desc[UR36][R4.64+0x1a4] ;  /* 0x0001a42404ae7981 */ /* 0x000164000c1e1920 */
.L_x_259:
[----:B------:R-:W-:Y:S05]  /*7560*/  BSYNC B1 ;  /* 0x0000000000017941 */ /* 0x000fea0003800000 */
.L_x_258:
[----:B-----5:R-:W-:Y:S01]  /*7570*/  FMUL R12, R174, R155 ;  /* 0x0000009bae0c7220 */ /* 0x020fe20000400000 */
[----:B------:R-:W-:Y:S01]  /*7580*/  ISETP.GT.AND P3, PT, R0, 0x68, P1 ;  /* 0x000000680000780c */ /* 0x000fe20000f64270 */
[----:B------:R-:W-:Y:S02]  /*7590*/  BSSY B1, `(.L_x_260) ;  /* 0x0000005000017945 */ /* 0x000fe40003800000 */
[----:B------:R-:W-:-:S05]  /*75a0*/  FFMA R77, R77, R154, R12 ;  /* 0x0000009a4d4d7223 */ /* 0x000fca000000000c */
[----:B------:R0:W-:Y:S05]  /*75b0*/  @P2 STG.E desc[UR36][R6.64+0x1a4], R77 ;  /* 0x0001a44d06002986 */ /* 0x0001ea000c101924 */
[----:B------:R-:W-:Y:S05]  /*75c0*/  @!P3 BRA `(.L_x_261) ;  /* 0x000000000004b947 */ /* 0x000fea0003800000 */
[----:B------:R0:W5:Y:S02]  /*75d0*/  LDG.E.LTC128B R174, desc[UR36][R10.64+0x1a0] ;  /* 0x0001a0240aae7981 */ /* 0x000164000c1e1920 */
.L_x_261:
[----:B------:R-:W-:Y:S05]  /*75e0*/  BSYNC B1 ;  /* 0x0000000000017941 */ /* 0x000fea0003800000 */
.L_x_260:
[----:B0----5:R-:W-:Y:S01]  /*75f0*/  FMUL R3, R174, R155 ;  /* 0x0000009bae037220 */ /* 0x021fe20000400000 */
[----:B------:R-:W-:Y:S01]  /*7600*/  ISETP.GT.AND P2, PT, R0, 0x69, P1 ;  /* 0x000000690000780c */ /* 0x000fe20000f44270 */
[----:B------:R-:W-:Y:S02]  /*7610*/  BSSY B1, `(.L_x_262) ;  /* 0x0000005000017945 */ /* 0x000fe40003800000 */
[----:B------:R-:W-:-:S05]  /*7620*/  FFMA R3, R78, R154, R3 ;  /* 0x0000009a4e037223 */ /* 0x000fca0000000003 */
[----:B------:R0:W-:Y:S05]  /*7630*/  @P3 STG.E desc[UR36][R8.64+0x1a0], R3 ;  /* 0x0001a00308003986 */ /* 0x0001ea000c101924 */
[----:B------:R-:W-:Y:S05]  /*7640*/  @!P2 BRA `(.L_x_263) ;  /* 0x000000000004a947 */ /* 0x000fea0003800000 */
[----:B------:R0:W5:Y:S02]  /*7650*/  LDG.E.LTC128B R174, desc[UR36][R10.64+0x1a4] ;  /* 0x0001a4240aae7981 */ /* 0x000164000c1e1920 */
.L_x_263:
[----:B------:R-:W-:Y:S05]  /*7660*/  BSYNC B1 ;  /* 0x0000000000017941 */ /* 0x000fea0003800000 */
.L_x_262:
[----:B-----5:R-:W-:Y:S01]  /*7670*/  FMUL R12, R174, R155 ;  /* 0x0000009bae0c7220 */ /* 0x020fe20000400000 */
[----:B------:R-:W-:Y:S01]  /*7680*/  ISETP.GT.AND P3, PT, R0, 0x70, P0 ;  /* 0x000000700000780c */ /* 0x000fe20000764270 */
[----:B------:R-:W-:Y:S02]  /*7690*/  BSSY B1, `(.L_x_264) ;  /* 0x0000005000017945 */ /* 0x000fe40003800000 */
[----:B------:R-:W-:-:S05]  /*76a0*/  FFMA R79, R79, R154, R12 ;  /* 0x0000009a4f4f7223 */ /* 0x000fca000000000c */
[----:B------:R0:W-:Y:S05]  /*76b0*/  @P2 STG.E desc[UR36][R8.64+0x1a4], R79 ;  /* 0x0001a44f08002986 */ /* 0x0001ea000c101924 */
[----:B------:R-:W-:Y:S05]  /*76c0*/  @!P3 BRA `(.L_x_265) ;  /* 0x000000000004b947 */ /* 0x000fea0003800000 */
[----:B------:R0:W5:Y:S02]  /*76d0*/  LDG.E.LTC128B R174, desc[UR36][R4.64+0x1c0] ;  /* 0x0001c02404ae7981 */ /* 0x000164000c1e1920 */
.L_x_265:
[----:B------:R-:W-:Y:S05]  /*76e0*/  BSYNC B1 ;  /* 0x0000000000017941 */ /* 0x000fea0003800000 */
.L_x_264:
[----:B0----5:R-:W-:Y:S01]  /*76f0*/  FMUL R3, R174, R155 ;  /* 0x0000009bae037220 */ /* 0x021fe20000400000 */
[----:B------:R-:W-:Y:S01]  /*7700*/  ISETP.GT.AND P2, PT, R0, 0x71, P0 ;  /* 0x000000710000780c */ /* 0x000fe20000744270 */
[----:B------:R-:W-:Y:S02]  /*7710*/  BSSY B1, `(.L_x_266) ;  /* 0x0000005000017945 */ /* 0x000fe40003800000 */
[----:B------:R-:W-:-:S05]  /*7720*/  FFMA R3, R80, R154, R3 ;  /* 0x0000009a50037223 */ /* 0x000fca0000000003 */
[----:B------:R0:W-:Y:S05]  /*7730*/  @P3 STG.E desc[UR36][R6.64+0x1c0], R3 ;  /* 0x0001c00306003986 */ /* 0x0001ea000c101924 */
[----:B------:R-:W-:Y:S05]  /*7740*/  @!P2 BRA `(.L_x_267) ;  /* 0x000000000004a947 */ /* 0x000fea0003800000 */
[----:B------:R0:W5:Y:S02]  /*7750*/  LDG.E.LTC128B R174, desc[UR36][R4.64+0x1c4] ;  /* 0x0001c42404ae7981 */ /* 0x000164000c1e1920 */
.L_x_267:
[----:B------:R-:W-:Y:S05]  /*7760*/  BSYNC B1 ;  /* 0x0000000000017941 */ /* 0x000fea0003800000 */
.L_x_266:
[----:B-----5:R-:W-:Y:S01]  /*7770*/  FMUL R12, R174, R155 ;  /* 0x0000009bae0c7220 */ /* 0x020fe20000400000 */
[----:B------:R-:W-:Y:S01]  /*7780*/  ISETP.GT.AND P3, PT, R0, 0x70, P1 ;  /* 0x000000700000780c */ /* 0x000fe20000f64270 */
[----:B------:R-:W-:Y:S02]  /*7790*/  BSSY B1, `(.L_x_268) ;  /* 0x0000005000017945 */ /* 0x000fe40003800000 */
[----:B------:R-:W-:-:S05]  /*77a0*/  FFMA R81, R81, R154, R12 ;  /* 0x0000009a51517223 */ /* 0x000fca000000000c */
[----:B------:R0:W-:Y:S05]  /*77b0*/  @P2 STG.E desc[UR36][R6.64+0x1c4], R81 ;  /* 0x0001c45106002986 */ /* 0x0001ea000c101924 */
[----:B------:R-:W-:Y:S05]  /*77c0*/  @!P3 BRA `(.L_x_269) ;  /* 0x000000000004b947 */ /* 0x000fea0003800000 */
[----:B------:R0:W5:Y:S02]  /*77d0*/  LDG.E.LTC128B R174, desc[UR36][R10.64+0x1c0] ;  /* 0x0001c0240aae7981 */ /* 0x000164000c1e1920 */
.L_x_269:
[----:B------:R-:W-:Y:S05]  /*77e0*/  BSYNC B1 ;  /* 0x0000000000017941 */ /* 0x000fea0003800000 */
.L_x_268:
[----:B0----5:R-:W-:Y:S01]  /*77f0*/  FMUL R3, R174, R155 ;  /* 0x0000009bae037220 */ /* 0x021fe20000400000 */
[----:B------:R-:W-:Y:S01]  /*7800*/  ISETP.GT.AND P2, PT, R0, 0x71, P1 ;  /* 0x000000710000780c */ /* 0x000fe20000f44270 */
[----:B------:R-:W-:Y:S02]  /*7810*/  BSSY B1, `(.L_x_270) ;  /* 0x0000005000017945 */ /* 0x000fe40003800000 */
[----:B------:R-:W-:-:S05]  /*7820*/  FFMA R3, R82, R154, R3 ;  /* 0x0000009a52037223 */ /* 0x000fca0000000003 */
[----:B------:R0:W-:Y:S05]  /*7830*/  @P3 STG.E desc[UR36][R8.64+0x1c0], R3 ;  /* 0x0001c00308003986 */ /* 0x0001ea000c101924 */
[----:B------:R-:W-:Y:S05]  /*7840*/  @!P2 BRA `(.L_x_271) ;  /* 0x000000000004a947 */ /* 0x000fea0003800000 */
[----:B------:R0:W5:Y:S02]  /*7850*/  LDG.E.LTC128B R174, desc[UR36][R10.64+0x1c4] ;  /* 0x0001c4240aae7981 */ /* 0x000164000c1e1920 */
.L_x_271:
[----:B------:R-:W-:Y:S05]  /*7860*/  BSYNC B1 ;  /* 0x0000000000017941 */ /* 0x000fea0003800000 */
.L_x_270:
[----:B-----5:R-:W-:Y:S01]  /*7870*/  FMUL R12, R174, R155 ;  /* 0x0000009bae0c7220 */ /* 0x020fe20000400000 */
[----:B------:R-:W-:Y:S01]  /*7880*/  ISETP.GT.AND P3, PT, R0, 0x78, P0 ;  /* 0x000000780000780c */ /* 0x000fe20000764270 */
[----:B------:R-:W-:Y:S02]  /*7890*/  BSSY B1, `(.L_x_272) ;  /* 0x0000005000017945 */ /* 0x000fe40003800000 */
[----:B------:R-:W-:-:S05]  /*78a0*/  FFMA R83, R83, R154, R12 ;  /* 0x0000009a53537223 */ /* 0x000fca000000000c */
[----:B------:R0:W-:Y:S05]  /*78b0*/  @P2 STG.E desc[UR36][R8.64+0x1c4], R83 ;  /* 0x0001c45308002986 */ /* 0x0001ea000c101924 */
[----:B------:R-:W-:Y:S05]  /*78c0*/  @!P3 BRA `(.L_x_273) ;  /* 0x000000000004b947 */ /* 0x000fea0003800000 */
[----:B------:R0:W5:Y:S02]  /*78d0*/  LDG.E.LTC128B R174, desc[UR36][R4.64+0x1e0] ;  /* 0x0001e02404ae7981 */ /* 0x000164000c1e1920 */
.L_x_273:
[----:B------:R-:W-:Y:S05]  /*78e0*/  BSYNC B1 ;  /* 0x0000000000017941 */ /* 0x000fea0003800000 */
.L_x_272:
[----:B0----5:R-:W-:Y:S01]  /*78f0*/  FMUL R3, R174, R155 ;  /* 0x0000009bae037220 */ /* 0x021fe20000400000 */
[----:B------:R-:W-:Y:S01]  /*7900*/  ISETP.GT.AND P0, PT, R0, 0x79, P0 ;  /* 0x000000790000780c */ /* 0x000fe20000704270 */
[----:B------:R-:W-:Y:S02]  /*7910*/  BSSY B1, `(.L_x_274) ;  /* 0x0000005000017945 */ /* 0x000fe40003800000 */
[----:B------:R-:W-:-:S05]  /*7920*/  FFMA R3, R84, R154, R3 ;  /* 0x0000009a54037223 */ /* 0x000fca0000000003 */
[----:B------:R0:W-:Y:S05]  /*7930*/  @P3 STG.E desc[UR36][R6.64+0x1e0], R3 ;  /* 0x0001e00306003986 */ /* 0x0001ea000c101924 */
[----:B------:R-:W-:Y:S05]  /*7940*/  @!P0 BRA `(.L_x_275) ;  /* 0x0000000000048947 */ /* 0x000fea0003800000 */
[----:B------:R0:W5:Y:S02]  /*7950*/  LDG.E.LTC128B R174, desc[UR36][R4.64+0x1e4] ;  /* 0x0001e42404ae7981 */ /* 0x000164000c1e1920 */
.L_x_275:
[----:B------:R-:W-:Y:S05]  /*7960*/  BSYNC B1 ;  /* 0x0000000000017941 */ /* 0x000fea0003800000 */
.L_x_274:
[----:B0-2--5:R-:W-:Y:S01]  /*7970*/  FMUL R4, R174, R155 ;  /* 0x0000009bae047220 */ /* 0x025fe20000400000 */
[----:B------:R-:W-:Y:S01]  /*7980*/  ISETP.GT.AND P2, PT, R0, 0x78, P1 ;  /* 0x000000780000780c */ /* 0x000fe20000f44270 */
[----:B------:R-:W-:Y:S02]  /*7990*/  BSSY B1, `(.L_x_276) ;  /* 0x0000005000017945 */ /* 0x000fe40003800000 */
[----:B------:R-:W-:-:S05]  /*79a0*/  FFMA R85, R85, R154, R4 ;  /* 0x0000009a55557223 */ /* 0x000fca0000000004 */
[----:B------:R0:W-:Y:S05]  /*79b0*/  @P0 STG.E desc[UR36][R6.64+0x1e4], R85 ;  /* 0x0001e45506000986 */ /* 0x0001ea000c101924 */
[----:B------:R-:W-:Y:S05]  /*79c0*/  @!P2 BRA `(.L_x_277) ;  /* 0x000000000004a947 */ /* 0x000fea0003800000 */
[----:B------:R2:W5:Y:S02]  /*79d0*/  LDG.E.LTC128B R174, desc[UR36][R10.64+0x1e0] ;  /* 0x0001e0240aae7981 */ /* 0x000564000c1e1920 */
.L_x_277:
[----:B------:R-:W-:Y:S05]  /*79e0*/  BSYNC B1 ;  /* 0x0000000000017941 */ /* 0x000fea0003800000 */
.L_x_276:
[----:B-----5:R-:W-:Y:S01]  /*79f0*/  FMUL R3, R174, R155 ;  /* 0x0000009bae037220 */ /* 0x020fe20000400000 */
[----:B------:R-:W-:Y:S01]  /*7a00*/  @P2 IMAD.MOV.U32 R4, RZ, RZ, R8 ;  /* 0x000000ffff042224 */ /* 0x000fe200078e0008 */
[----:B------:R-:W-:Y:S01]  /*7a10*/  @P2 MOV R5, R9 ;  /* 0x0000000900052202 */ /* 0x000fe20000000f00 */
[----:B------:R-:W-:Y:S01]  /*7a20*/  BSSY B1, `(.L_x_278) ;  /* 0x0000006000017945 */ /* 0x000fe20003800000 */
[----:B------:R-:W-:Y:S01]  /*7a30*/  FFMA R3, R86, R154, R3 ;  /* 0x0000009a56037223 */ /* 0x000fe20000000003 */
[----:B------:R-:W-:-:S04]  /*7a40*/  ISETP.GT.AND P1, PT, R0, 0x79, P1 ;  /* 0x000000790000780c */ /* 0x000fc80000f24270 */
[----:B------:R0:W-:Y:S09]  /*7a50*/  @P2 STG.E desc[UR36][R4.64+0x1e0], R3 ;  /* 0x0001e00304002986 */ /* 0x0001f2000c101924 */
[----:B------:R-:W-:Y:S05]  /*7a60*/  @!P1 BRA `(.L_x_279) ;  /* 0x0000000000049947 */ /* 0x000fea0003800000 */
[----:B------:R0:W5:Y:S02]  /*7a70*/  LDG.E.LTC128B R174, desc[UR36][R10.64+0x1e4] ;  /* 0x0001e4240aae7981 */ /* 0x000164000c1e1920 */
.L_x_279:
[----:B------:R-:W-:Y:S05]  /*7a80*/  BSYNC B1 ;  /* 0x0000000000017941 */ /* 0x000fea0003800000 */
.L_x_278:
[----:B-----5:R-:W-:-:S04]  /*7a90*/  FMUL R174, R174, R155 ;  /* 0x0000009baeae7220 */ /* 0x020fc80000400000 */
[----:B------:R-:W-:Y:S01]  /*7aa0*/  FFMA R87, R87, R154, R174 ;  /* 0x0000009a57577223 */ /* 0x000fe200000000ae */
[----:B------:R-:W-:Y:S06]  /*7ab0*/  @!P1 BRA `(.L_x_280) ;  /* 0x0000001c002c9947 */ /* 0x000fec0003800000 */
[----:B------:R0:W-:Y:S01]  /*7ac0*/  STG.E desc[UR36][R8.64+0x1e4], R87 ;  /* 0x0001e45708007986 */ /* 0x0001e2000c101924 */
[----:B------:R-:W-:Y:S05]  /*7ad0*/  BRA `(.L_x_280) ;  /* 0x0000001c00247947 */ /* 0x000fea0003800000 */
.L_x_29:
[----:B------:R-:W-:Y:S01]  /*7ae0*/  ULDC.64 UR4, c[0x0][0x5c0] ;  /* 0x0001700000047ab9 */ /* 0x000fe20000000a00 */
[----:B------:R-:W-:Y:S01]  /*7af0*/  ISETP.GT.AND P4, PT, R0, 0x1, P0 ;  /* 0x000000010000780c */ /* 0x000fe20000784270 */
[-C--:B------:R-:W-:Y:S01]  /*7b00*/  FMUL R13, R88, R154.reuse ;  /* 0x0000009a580d7220 */ /* 0x080fe20000400000 */
[----:B------:R-:W-:Y:S01]  /*7b10*/  LEA R8, P1, R168, UR4, 0x2 ;  /* 0x00000004a8087c11 */ /* 0x000fe2000f8210ff */
[----:B------:R-:W-:Y:S01]  /*7b20*/  IMAD.SHL.U32 R7, R4, 0x20, RZ ;  /* 0x0000002004077824 */ /* 0x000fe200078e00ff */
[----:B------:R-:W-:Y:S01]  /*7b30*/  ISETP.GT.AND P2, PT, R3, 0x8, PT ;  /* 0x000000080300780c */ /* 0x000fe20003f44270 */
[-C--:B------:R-:W-:Y:S01]  /*7b40*/  FMUL R89, R89, R154.reuse ;  /* 0x0000009a59597220 */ /* 0x080fe20000400000 */
[----:B------:R-:W-:Y:S01]  /*7b50*/  LEA.HI.X R9, R168, UR5, R171, 0x2, P1 ;  /* 0x00000005a8097c11 */ /* 0x000fe200088f14ab */
[-C--:B------:R-:W-:Y:S01]  /*7b60*/  FMUL R91, R91, R154.reuse ;  /* 0x0000009a5b5b7220 */ /* 0x080fe20000400000 */
[----:B------:R-:W-:Y:S01]  /*7b70*/  ISETP.GT.AND P1, PT, R0, RZ, P2 ;  /* 0x000000ff0000720c */ /* 0x000fe20001724270 */
[-C--:B------:R-:W-:Y:S01]  /*7b80*/  FMUL R15, R92, R154.reuse ;  /* 0x0000009a5c0f7220 */ /* 0x080fe20000400000 */
[----:B------:R-:W-:Y:S01]  /*7b90*/  SHF.L.U64.HI R6, R4, 0x5, R5 ;  /* 0x0000000504067819 */ /* 0x000fe20000010205 */
[----:B------:R0:W-:Y:S01]  /*7ba0*/  @P3 STG.E desc[UR36][R8.64], R13 ;  /* 0x0000000d08003986 */ /* 0x0001e2000c101924 */
[C---:B------:R-:W-:Y:S01]  /*7bb0*/  ISETP.GT.AND P3, PT, R0.reuse, 0x1, P2 ;  /* 0x000000010000780c */ /* 0x040fe20001764270 */
[----:B------:R-:W-:Y:S01]  /*7bc0*/  FMUL R93, R93, R154 ;  /* 0x0000009a5d5d7220 */ /* 0x000fe20000400000 */
[----:B------:R-:W-:Y:S01]  /*7bd0*/  IADD3 R10, P5, R7, R8, RZ ;  /* 0x00000008070a7210 */ /* 0x000fe20007fbe0ff */
[----:B------:R-:W-:Y:S01]  /*7be0*/  @P4 STG.E desc[UR36][R8.64+0x4], R89 ;  /* 0x0000045908004986 */ /* 0x000fe2000c101924 */
[----:B------:R-:W-:Y:S01]  /*7bf0*/  ISETP.GT.AND P4, PT, R0, 0x8, P0 ;  /* 0x000000080000780c */ /* 0x000fe20000784270 */
[-C--:B------:R-:W-:Y:S01]  /*7c00*/  FMUL R21, R94, R154.reuse ;  /* 0x0000009a5e157220 */ /* 0x080fe20000400000 */
[-C--:B------:R-:W-:Y:S01]  /*7c10*/  FMUL R95, R95, R154.reuse ;  /* 0x0000009a5f5f7220 */ /* 0x080fe20000400000 */
[----:B------:R-:W-:Y:S01]  /*7c20*/  IMAD.X R11, R6, 0x1, R9, P5 ;  /* 0x00000001060b7824 */ /* 0x000fe200028e0609 */
[----:B------:R-:W-:Y:S01]  /*7c30*/  ISETP.GT.AND P5, PT, R0, 0x9, P0 ;  /* 0x000000090000780c */ /* 0x000fe200007a4270 */
[-C--:B------:R-:W-:Y:S01]  /*7c40*/  FMUL R97, R97, R154.reuse ;  /* 0x0000009a61617220 */ /* 0x080fe20000400000 */
[-C--:B------:R-:W-:Y:S01]  /*7c50*/  FMUL R99, R99, R154.reuse ;  /* 0x0000009a63637220 */ /* 0x080fe20000400000 */
[-C--:B0-----:R-:W-:Y:S01]  /*7c60*/  FMUL R13, R90, R154.reuse ;  /* 0x0000009a5a0d7220 */ /* 0x081fe20000400000 */
[-C--:B------:R-:W-:Y:S01]  /*7c70*/  FMUL R101, R101, R154.reuse ;  /* 0x0000009a65657220 */ /* 0x080fe20000400000 */
[-C--:B------:R-:W-:Y:S01]  /*7c80*/  FMUL R103, R103, R154.reuse ;  /* 0x0000009a67677220 */ /* 0x080fe20000400000 */
[-C--:B------:R-:W-:Y:S01]  /*7c90*/  FMUL R105, R105, R154.reuse ;  /* 0x0000009a69697220 */ /* 0x080fe20000400000 */
[-C--:B------:R-:W-:Y:S01]  /*7ca0*/  FMUL R107, R107, R154.reuse ;  /* 0x0000009a6b6b7220 */ /* 0x080fe20000400000 */
[----:B------:R0:W-:Y:S01]  /*7cb0*/  @P1 STG.E desc[UR36][R10.64], R13 ;  /* 0x0000000d0a001986 */ /* 0x0001e2000c101924 */
[C---:B------:R-:W-:Y:S01]  /*7cc0*/  ISETP.GT.AND P1, PT, R0.reuse, 0x8, P2 ;  /* 0x000000080000780c */ /* 0x040fe20001724270 */
[-C--:B------:R-:W-:Y:S01]  /*7cd0*/  FMUL R109, R109, R154.reuse ;  /* 0x0000009a6d6d7220 */ /* 0x080fe20000400000 */
[-C--:B------:R-:W-:Y:S01]  /*7ce0*/  FMUL R111, R111, R154.reuse ;  /* 0x0000009a6f6f7220 */ /* 0x080fe20000400000 */
[----:B------:R-:W-:Y:S01]  /*7cf0*/  @P3 STG.E desc[UR36][R10.64+0x4], R91 ;  /* 0x0000045b0a003986 */ /* 0x000fe2000c101924 */
[C---:B------:R-:W-:Y:S01]  /*7d00*/  ISETP.GT.AND P3, PT, R0.reuse, 0x9, P2 ;  /* 0x000000090000780c */ /* 0x040fe20001764270 */
[-C--:B------:R-:W-:Y:S01]  /*7d10*/  FMUL R113, R113, R154.reuse ;  /* 0x0000009a71717220 */ /* 0x080fe20000400000 */
[-C--:B------:R-:W-:Y:S01]  /*7d20*/  FMUL R115, R115, R154.reuse ;  /* 0x0000009a73737220 */ /* 0x080fe20000400000 */
[----:B------:R1:W-:Y:S01]  /*7d30*/  @P4 STG.E desc[UR36][R8.64+0x20], R15 ;  /* 0x0000200f08004986 */ /* 0x0003e2000c101924 */
[C---:B------:R-:W-:Y:S01]  /*7d40*/  ISETP.GT.AND P4, PT, R0.reuse, 0x10, P0 ;  /* 0x000000100000780c */ /* 0x040fe20000784270 */
[-C--:B------:R-:W-:Y:S01]  /*7d50*/  FMUL R117, R117, R154.reuse ;  /* 0x0000009a75757220 */ /* 0x080fe20000400000 */
[-C--:B------:R-:W-:Y:S01]  /*7d60*/  FMUL R119, R119, R154.reuse ;  /* 0x0000009a77777220 */ /* 0x080fe20000400000 */
[----:B------:R-:W-:Y:S01]  /*7d70*/  @P5 STG.E desc[UR36][R8.64+0x24], R93 ;  /* 0x0000245d08005986 */ /* 0x000fe2000c101924 */
[----:B------:R-:W-:Y:S01]  /*7d80*/  ISETP.GT.AND P5, PT, R0, 0x11, P0 ;  /* 0x000000110000780c */ /* 0x000fe200007a4270 */
[-C--:B0-----:R-:W-:Y:S01]  /*7d90*/  FMUL R13, R96, R154.reuse ;  /* 0x0000009a600d7220 */ /* 0x081fe20000400000 */
[-C--:B------:R-:W-:Y:S01]  /*7da0*/  FMUL R121, R121, R154.reuse ;  /* 0x0000009a79797220 */ /* 0x080fe20000400000 */
[----:B------:R0:W-:Y:S01]  /*7db0*/  @P1 STG.E desc[UR36][R10.64+0x20], R21 ;  /* 0x000020150a001986 */ /* 0x0001e2000c101924 */
[C---:B------:R-:W-:Y:S01]  /*7dc0*/  ISETP.GT.AND P1, PT, R0.reuse, 0x10, P2 ;  /* 0x000000100000780c */ /* 0x040fe20001724270 */
[-C--:B------:R-:W-:Y:S01]  /*7dd0*/  FMUL R123, R123, R154.reuse ;  /* 0x0000009a7b7b7220 */ /* 0x080fe20000400000 */
[-C--:B------:R-:W-:Y:S01]  /*7de0*/  FMUL R125, R125, R154.reuse ;  /* 0x0000009a7d7d7220 */ /* 0x080fe20000400000 */
[----:B------:R-:W-:Y:S01]  /*7df0*/  @P3 STG.E desc[UR36][R10.64+0x24], R95 ;  /* 0x0000245f0a003986 */ /* 0x000fe2000c101924 */
[----:B------:R-:W-:Y:S01]  /*7e00*/  ISETP.GT.AND P3, PT, R0, 0x11, P2 ;  /* 0x000000110000780c */ /* 0x000fe20001764270 */
[-C--:B-1----:R-:W-:Y:S01]  /*7e10*/  FMUL R15, R98, R154.reuse ;  /* 0x0000009a620f7220 */ /* 0x082fe20000400000 */
        /* <DEDUP_REMOVED lines=26> */
[----:B------:R-:W-:Y:S01]  /*7fc0*/  ISETP.GT.AND P1, PT, R0, 0x20, P2 ;  /* 0x000000200000780c */ /* 0x000fe20001724270 */
[-C--:B------:R-:W-:Y:S01]  /*7fd0*/  FMUL R147, R147, R154.reuse ;  /* 0x0000009a93937220 */ /* 0x080fe20000400000 */
[----:B------:R-:W-:Y:S01]  /*7fe0*/  SHF.L.U32 R23, R4, 0x9, RZ ;  /* 0x0000000904177819 */ /* 0x000fe200000006ff */
[----:B------:R-:W-:Y:S01]  /*7ff0*/  @P3 STG.E desc[UR36][R10.64+0x64], R103 ;  /* 0x000064670a003986 */ /* 0x000fe2000c101924 */
[----:B------:R-:W-:Y:S01]  /*8000*/  ISETP.GT.AND P3, PT, R0, 0x21, P2 ;  /* 0x000000210000780c */ /* 0x000fe20001764270 */
[-C--:B-1----:R-:W-:Y:S01]  /*8010*/  FMUL R21, R106, R154.reuse ;  /* 0x0000009a6a157220 */ /* 0x082fe20000400000 */
[-C--:B------:R-:W-:Y:S01]  /*8020*/  FMUL R149, R149, R154.reuse ;  /* 0x0000009a95957220 */ /* 0x080fe20000400000 */
[----:B------:R1:W-:Y:S01]  /*8030*/  @P4 STG.E desc[UR36][R8.64+0x80], R15 ;  /* 0x0000800f08004986 */ /* 0x0003e2000c101924 */
[----:B------:R-:W-:Y:S01]  /*8040*/  ISETP.GT.AND P4, PT, R0, 0x28, P0 ;  /* 0x000000280000780c */ /* 0x000fe20000784270 */
[-C--:B------:R-:W-:Y:S01]  /*8050*/  FMUL R151, R151, R154.reuse ;  /* 0x0000009a97977220 */ /* 0x080fe20000400000 */
[----:B------:R-:W-:Y:S01]  /*8060*/  SHF.L.U64.HI R5, R4, 0x9, R5 ;  /* 0x0000000904057819 */ /* 0x000fe20000010205 */
        /* <DEDUP_REMOVED lines=86> */
[----:B------:R-:W-:-:S02]  /*85d0*/  FMUL R87, R87, R154 ;  /* 0x0000009a57577220 */ /* 0x000fc40000400000 */
[----:B------:R-:W-:Y:S01]  /*85e0*/  @P3 STG.E desc[UR36][R10.64+0x124], R127 ;  /* 0x0001247f0a003986 */ /* 0x000fe2000c101924 */
[----:B------:R-:W-:Y:S01]  /*85f0*/  ISETP.GT.AND P3, PT, R0, 0x51, P2 ;  /* 0x000000510000780c */ /* 0x000fe20001764270 */
[----:B-1----:R-:W-:Y:S02]  /*8600*/  FMUL R21, R130, R154 ;  /* 0x0000009a82157220 */ /* 0x002fe40000400000 */
[----:B------:R1:W-:Y:S01]  /*8610*/  @P4 STG.E desc[UR36][R8.64+0x140], R15 ;  /* 0x0001400f08004986 */ /* 0x0003e2000c101924 */
[----:B------:R-:W-:-:S03]  /*8620*/  ISETP.GT.AND P4, PT, R0, 0x58, P0 ;  /* 0x000000580000780c */ /* 0x000fc60000784270 */
[----:B------:R-:W-:Y:S01]  /*8630*/  @P5 STG.E desc[UR36][R8.64+0x144], R129 ;  /* 0x0001448108005986 */ /* 0x000fe2000c101924 */
[----:B------:R-:W-:Y:S01]  /*8640*/  ISETP.GT.AND P5, PT, R0, 0x59, P0 ;  /* 0x000000590000780c */ /* 0x000fe200007a4270 */
[----:B0-----:R-:W-:Y:S02]  /*8650*/  FMUL R13, R132, R154 ;  /* 0x0000009a840d7220 */ /* 0x001fe40000400000 */
[----:B------:R0:W-:Y:S01]  /*8660*/  @P1 STG.E desc[UR36][R10.64+0x140], R21 ;  /* 0x000140150a001986 */ /* 0x0001e2000c101924 */
[----:B------:R-:W-:-:S03]  /*8670*/  ISETP.GT.AND P1, PT, R0, 0x58, P2 ;  /* 0x000000580000780c */ /* 0x000fc60001724270 */
        /* <DEDUP_REMOVED lines=32> */
[-C--:B-1----:R-:W-:Y:S02]  /*8880*/  FMUL R15, R146, R154.reuse ;  /* 0x0000009a920f7220 */ /* 0x082fe40000400000 */
[----:B------:R1:W-:Y:S01]  /*8890*/  @P4 STG.E desc[UR36][R8.64+0x1c0], R13 ;  /* 0x0001c00d08004986 */ /* 0x0003e2000c101924 */
[C---:B------:R-:W-:Y:S02]  /*88a0*/  ISETP.GT.AND P4, PT, R0.reuse, 0x78, P0 ;  /* 0x000000780000780c */ /* 0x040fe40000784270 */
[----:B------:R-:W-:Y:S01]  /*88b0*/  ISETP.GT.AND P0, PT, R0, 0x79, P0 ;  /* 0x000000790000780c */ /* 0x000fe20000704270 */
[----:B------:R-:W-:Y:S01]  /*88c0*/  @P5 STG.E desc[UR36][R8.64+0x1c4], R145 ;  /* 0x0001c49108005986 */ /* 0x000fe2000c101924 */
[----:B0-----:R-:W-:-:S03]  /*88d0*/  FMUL R21, R148, R154 ;  /* 0x0000009a94157220 */ /* 0x001fc60000400000 */
[----:B------:R0:W-:Y:S01]  /*88e0*/  @P1 STG.E desc[UR36][R10.64+0x1c0], R15 ;  /* 0x0001c00f0a001986 */ /* 0x0001e2000c101924 */
[----:B------:R-:W-:-:S03]  /*88f0*/  ISETP.GT.AND P1, PT, R3, 0x80, PT ;  /* 0x000000800300780c */ /* 0x000fc60003f24270 */
[----:B------:R-:W-:Y:S01]  /*8900*/  @P3 STG.E desc[UR36][R10.64+0x1c4], R147 ;  /* 0x0001c4930a003986 */ /* 0x000fe2000c101924 */
[C---:B------:R-:W-:Y:S02]  /*8910*/  ISETP.GT.AND P3, PT, R0.reuse, 0x78, P2 ;  /* 0x000000780000780c */ /* 0x040fe40001764270 */
[----:B------:R-:W-:Y:S01]  /*8920*/  ISETP.GT.AND P2, PT, R0, 0x79, P2 ;  /* 0x000000790000780c */ /* 0x000fe20001744270 */
[----:B------:R-:W-:Y:S01]  /*8930*/  @P4 STG.E desc[UR36][R8.64+0x1e0], R21 ;  /* 0x0001e01508004986 */ /* 0x000fe2000c101924 */
[----:B------:R-:W-:-:S03]  /*8940*/  IADD3 R12, P4, P5, R7, R8, R23 ;  /* 0x00000008070c7210 */ /* 0x000fc60007d9e017 */
[----:B------:R2:W-:Y:S01]  /*8950*/  @P0 STG.E desc[UR36][R8.64+0x1e4], R149 ;  /* 0x0001e49508000986 */ /* 0x0005e2000c101924 */
[----:B------:R-:W-:Y:S01]  /*8960*/  ISETP.GT.AND P0, PT, R3, 0x88, PT ;  /* 0x000000880300780c */ /* 0x000fe20003f04270 */
[-C--:B------:R-:W-:Y:S01]  /*8970*/  FMUL R3, R150, R154.reuse ;  /* 0x0000009a96037220 */ /* 0x080fe20000400000 */
[----:B-1----:R-:W-:Y:S01]  /*8980*/  IADD3.X R13, R6, R9, R5, P4, P5 ;  /* 0x00000009060d7210 */ /* 0x002fe200027ea405 */
[----:B0-----:R-:W-:Y:S01]  /*8990*/  FMUL R15, R24, R154 ;  /* 0x0000009a180f7220 */ /* 0x001fe20000400000 */
[C---:B------:R-:W-:Y:S02]  /*89a0*/  ISETP.GT.AND P4, PT, R0.reuse, RZ, P1 ;  /* 0x000000ff0000720c */ /* 0x040fe40000f84270 */
[----:B------:R-:W-:Y:S01]  /*89b0*/  IADD3 R4, P5, R23, R8, RZ ;  /* 0x0000000817047210 */ /* 0x000fe20007fbe0ff */
[----:B------:R0:W-:Y:S01]  /*89c0*/  @P3 STG.E desc[UR36][R10.64+0x1e0], R3 ;  /* 0x0001e0030a003986 */ /* 0x0001e2000c101924 */
[----:B------:R-:W-:-:S03]  /*89d0*/  ISETP.GT.AND P3, PT, R0, 0x1, P1 ;  /* 0x000000010000780c */ /* 0x000fc60000f64270 */
[----:B------:R-:W-:Y:S01]  /*89e0*/  IMAD.X R5, R5, 0x1, R9, P5 ;  /* 0x0000000105057824 */ /* 0x000fe200028e0609 */
[----:B------:R1:W-:Y:S01]  /*89f0*/  @P2 STG.E desc[UR36][R10.64+0x1e4], R151 ;  /* 0x0001e4970a002986 */ /* 0x0003e2000c101924 */
[C---:B------:R-:W-:Y:S02]  /*8a00*/  ISETP.GT.AND P2, PT, R0.reuse, RZ, P0 ;  /* 0x000000ff0000720c */ /* 0x040fe40000744270 */
[----:B------:R-:W-:Y:S02]  /*8a10*/  ISETP.GT.AND P5, PT, R0, 0x1, P0 ;  /* 0x000000010000780c */ /* 0x000fe400007a4270 */
[----:B------:R3:W-:Y:S01]  /*8a20*/  @P4 STG.E desc[UR36][R4.64], R15 ;  /* 0x0000000f04004986 */ /* 0x0007e2000c101924 */
[C---:B--2---:R-:W-:Y:S01]  /*8a30*/  IADD3 R8, P4, R7.reuse, R4, RZ ;  /* 0x0000000407087210 */ /* 0x044fe20007f9e0ff */
[----:B0-----:R-:W-:Y:S02]  /*8a40*/  FMUL R3, R26, R154 ;  /* 0x0000009a1a037220 */ /* 0x001fe40000400000 */
[----:B------:R-:W-:Y:S01]  /*8a50*/  @P3 STG.E desc[UR36][R4.64+0x4], R25 ;  /* 0x0000041904003986 */ /* 0x000fe2000c101924 */
[----:B------:R-:W-:Y:S01]  /*8a60*/  ISETP.GT.AND P3, PT, R0, 0x8, P1 ;  /* 0x000000080000780c */ /* 0x000fe20000f64270 */
[----:B------:R-:W-:Y:S01]  /*8a70*/  IMAD.X R9, R6, 0x1, R5, P4 ;  /* 0x0000000106097824 */ /* 0x000fe200020e0605 */
[----:B-1----:R-:W-:Y:S01]  /*8a80*/  IADD3 R10, P4, R7, R4, RZ ;  /* 0x00000004070a7210 */ /* 0x002fe20007f9e0ff */
[----:B------:R-:W-:-:S03]  /*8a90*/  FMUL R7, R28, R154 ;  /* 0x0000009a1c077220 */ /* 0x000fc60000400000 */
[----:B------:R0:W-:Y:S01]  /*8aa0*/  @P2 STG.E desc[UR36][R8.64], R3 ;  /* 0x0000000308002986 */ /* 0x0001e2000c101924 */
[----:B------:R-:W-:Y:S01]  /*8ab0*/  ISETP.GT.AND P2, PT, R0, 0x8, P0 ;  /* 0x000000080000780c */ /* 0x000fe20000744270 */
[-C--:B---3--:R-:W-:Y:S01]  /*8ac0*/  FMUL R15, R30, R154.reuse ;  /* 0x0000009a1e0f7220 */ /* 0x088fe20000400000 */
[----:B------:R-:W-:Y:S01]  /*8ad0*/  IADD3.X R11, R6, R5, RZ, P4, !PT ;  /* 0x00000005060b7210 */ /* 0x000fe200027fe4ff */
[----:B------:R1:W-:Y:S01]  /*8ae0*/  @P5 STG.E desc[UR36][R8.64+0x4], R27 ;  /* 0x0000041b08005986 */ /* 0x0003e2000c101924 */
[C---:B------:R-:W-:Y:S02]  /*8af0*/  ISETP.GT.AND P5, PT, R0.reuse, 0x9, P1 ;  /* 0x000000090000780c */ /* 0x040fe40000fa4270 */
[C---:B------:R-:W-:Y:S01]  /*8b00*/  ISETP.GT.AND P4, PT, R0.reuse, 0x11, P1 ;  /* 0x000000110000780c */ /* 0x040fe20000f84270 */
[----:B------:R-:W-:Y:S01]  /*8b10*/  @P3 STG.E desc[UR36][R4.64+0x20], R7 ;  /* 0x0000200704003986 */ /* 0x000fe2000c101924 */
[----:B------:R-:W-:Y:S01]  /*8b20*/  ISETP.GT.AND P3, PT, R0, 0x9, P0 ;  /* 0x000000090000780c */ /* 0x000fe20000764270 */
[-C--:B0-----:R-:W-:Y:S01]  /*8b30*/  FMUL R3, R32, R154.reuse ;  /* 0x0000009a20037220 */ /* 0x081fe20000400000 */
[----:B-1----:R-:W-:-:S07]  /*8b40*/  FMUL R9, R34, R154 ;  /* 0x0000009a22097220 */ /* 0x002fce0000400000 */
[----:B------:R-:W-:Y:S01]  /*8b50*/  @P5 STG.E desc[UR36][R4.64+0x24], R29 ;  /* 0x0000241d04005986 */ /* 0x000fe2000c101924 */
[----:B------:R-:W-:-:S03]  /*8b60*/  ISETP.GT.AND P5, PT, R0, 0x10, P1 ;  /* 0x000000100000780c */ /* 0x000fc60000fa4270 */
[----:B------:R0:W-:Y:S01]  /*8b70*/  @P2 STG.E desc[UR36][R10.64+0x20], R15 ;  /* 0x0000200f0a002986 */ /* 0x0001e2000c101924 */
[----:B------:R-:W-:-:S03]  /*8b80*/  ISETP.GT.AND P2, PT, R0, 0x10, P0 ;  /* 0x000000100000780c */ /* 0x000fc60000744270 */
[----:B------:R-:W-:Y:S01]  /*8b90*/  @P3 STG.E desc[UR36][R12.64+0x24], R31 ;  /* 0x0000241f0c003986 */ /* 0x000fe2000c101924 */
[----:B------:R-:W-:-:S03]  /*8ba0*/  ISETP.GT.AND P3, PT, R0, 0x11, P0 ;  /* 0x000000110000780c */ /* 0x000fc60000764270 */
[----:B------:R-:W-:Y:S01]  /*8bb0*/  @P4 STG.E desc[UR36][R4.64+0x44], R33 ;  /* 0x0000442104004986 */ /* 0x000fe2000c101924 */
[----:B------:R-:W-:-:S03]  /*8bc0*/  ISETP.GT.AND P4, PT, R0, 0x18, P1 ;  /* 0x000000180000780c */ /* 0x000fc60000f84270 */
[----:B------:R1:W-:Y:S01]  /*8bd0*/  @P5 STG.E desc[UR36][R4.64+0x40], R3 ;  /* 0x0000400304005986 */ /* 0x0003e2000c101924 */
[----:B------:R-:W-:Y:S01]  /*8be0*/  ISETP.GT.AND P5, PT, R0, 0x19, P1 ;  /* 0x000000190000780c */ /* 0x000fe20000fa4270 */
[----:B------:R-:W-:Y:S02]  /*8bf0*/  @P2 IMAD.MOV.U32 R6, RZ, RZ, R12 ;  /* 0x000000ffff062224 */ /* 0x000fe400078e000c */
[----:B0-----:R-:W-:Y:S01]  /*8c00*/  FMUL R11, R36, R154 ;  /* 0x0000009a240b7220 */ /* 0x001fe20000400000 */
[----:B------:R-:W-:-:S05]  /*8c10*/  @P2 IMAD.MOV.U32 R7, RZ, RZ, R13 ;  /* 0x000000ffff072224 */ /* 0x000fca00078e000d */
[----:B------:R0:W-:Y:S01]  /*8c20*/  @P2 STG.E desc[UR36][R6.64+0x40], R9 ;  /* 0x0000400906002986 */ /* 0x0001e2000c101924 */
[----:B------:R-:W-:Y:S01]  /*8c30*/  ISETP.GT.AND P2, PT, R0, 0x18, P0 ;  /* 0x000000180000780c */ /* 0x000fe20000744270 */
[----:B-1----:R-:W-:Y:S01]  /*8c40*/  FMUL R3, R38, R154 ;  /* 0x0000009a26037220 */ /* 0x002fe20000400000 */
[----:B0-----:R-:W-:Y:S01]  /*8c50*/  @P3 MOV R6, R12 ;  /* 0x0000000c00063202 */ /* 0x001fe20000000f00 */
[----:B------:R-:W-:Y:S02]  /*8c60*/  @P3 IMAD.MOV.U32 R7, RZ, RZ, R13 ;  /* 0x000000ffff073224 */ /* 0x000fe400078e000d */
[----:B------:R-:W-:-:S03]  /*8c70*/  FMUL R9, R40, R154 ;  /* 0x0000009a28097220 */ /* 0x000fc60000400000 */
[----:B------:R0:W-:Y:S01]  /*8c80*/  @P3 STG.E desc[UR36][R6.64+0x44], R35 ;  /* 0x0000442306003986 */ /* 0x0001e2000c101924 */
[----:B------:R-:W-:-:S03]  /*8c90*/  ISETP.GT.AND P3, PT, R0, 0x19, P0 ;  /* 0x000000190000780c */ /* 0x000fc60000764270 */
[----:B------:R1:W-:Y:S01]  /*8ca0*/  @P4 STG.E desc[UR36][R4.64+0x60], R11 ;  /* 0x0000600b04004986 */ /* 0x0003e2000c101924 */
[----:B------:R-:W-:-:S03]  /*8cb0*/  ISETP.GT.AND P4, PT, R0, 0x20, P1 ;  /* 0x000000200000780c */ /* 0x000fc60000f84270 */
[----:B------:R-:W-:Y:S01]  /*8cc0*/  @P5 STG.E desc[UR36][R4.64+0x64], R37 ;  /* 0x0000642504005986 */ /* 0x000fe2000c101924 */
[----:B------:R-:W-:Y:S01]  /*8cd0*/  ISETP.GT.AND P5, PT, R0, 0x21, P1 ;  /* 0x000000210000780c */ /* 0x000fe20000fa4270 */
[----:B0-----:R-:W-:Y:S01]  /*8ce0*/  @P2 IMAD.MOV.U32 R6, RZ, RZ, R12 ;  /* 0x000000ffff062224 */ /* 0x001fe200078e000c */
[----:B------:R-:W-:Y:S01]  /*8cf0*/  @P2 MOV R7, R13 ;  /* 0x0000000d00072202 */ /* 0x000fe20000000f00 */
[----:B-1----:R-:W-:-:S04]  /*8d00*/  FMUL R11, R42, R154 ;  /* 0x0000009a2a0b7220 */ /* 0x002fc80000400000 */
[----:B------:R0:W-:Y:S01]  /*8d10*/  @P2 STG.E desc[UR36][R6.64+0x60], R3 ;  /* 0x0000600306002986 */ /* 0x0001e2000c101924 */
[----:B------:R-:W-:Y:S01]  /*8d20*/  ISETP.GT.AND P2, PT, R0, 0x20, P0 ;  /* 0x000000200000780c */ /* 0x000fe20000744270 */
[----:B0-----:R-:W-:Y:S02]  /*8d30*/  @P3 IMAD.MOV.U32 R6, RZ, RZ, R12 ;  /* 0x000000ffff063224 */ /* 0x001fe400078e000c */
[----:B------:R-:W-:Y:S01]  /*8d40*/  FMUL R3, R44, R154 ;  /* 0x0000009a2c037220 */ /* 0x000fe20000400000 */
[----:B------:R-:W-:-:S05]  /*8d50*/  @P3 IMAD.MOV.U32 R7, RZ, RZ, R13 ;  /* 0x000000ffff073224 */ /* 0x000fca00078e000d */
[----:B------:R0:W-:Y:S01]  /*8d60*/  @P3 STG.E desc[UR36][R6.64+0x64], R39 ;  /* 0x0000642706003986 */ /* 0x0001e2000c101924 */
[----:B------:R-:W-:-:S03]  /*8d70*/  ISETP.GT.AND P3, PT, R0, 0x21, P0 ;  /* 0x000000210000780c */ /* 0x000fc60000764270 */
[----:B------:R1:W-:Y:S01]  /*8d80*/  @P4 STG.E desc[UR36][R4.64+0x80], R9 ;  /* 0x0000800904004986 */ /* 0x0003e2000c101924 */
[----:B------:R-:W-:-:S03]  /*8d90*/  ISETP.GT.AND P4, PT, R0, 0x28, P1 ;  /* 0x000000280000780c */ /* 0x000fc60000f84270 */
[----:B------:R-:W-:Y:S01]  /*8da0*/  @P5 STG.E desc[UR36][R4.64+0x84], R41 ;  /* 0x0000842904005986 */ /* 0x000fe2000c101924 */
[----:B------:R-:W-:Y:S02]  /*8db0*/  ISETP.GT.AND P5, PT, R0, 0x29, P1 ;  /* 0x000000290000780c */ /* 0x000fe40000fa4270 */
[----:B0-----:R-:W-:Y:S01]  /*8dc0*/  @P2 MOV R6, R12 ;  /* 0x0000000c00062202 */ /* 0x001fe20000000f00 */
[----:B------:R-:W-:Y:S02]  /*8dd0*/  @P2 IMAD.MOV.U32 R7, RZ, RZ, R13 ;  /* 0x000000ffff072224 */ /* 0x000fe400078e000d */
[----:B-1----:R-:W-:-:S03]  /*8de0*/  FMUL R9, R46, R154 ;  /* 0x0000009a2e097220 */ /* 0x002fc60000400000 */
[----:B------:R0:W-:Y:S01]  /*8df0*/  @P2 STG.E desc[UR36][R6.64+0x80], R11 ;  /* 0x0000800b06002986 */ /* 0x0001e2000c101924 */
[----:B------:R-:W-:Y:S01]  /*8e00*/  ISETP.GT.AND P2, PT, R0, 0x28, P0 ;  /* 0x000000280000780c */ /* 0x000fe20000744270 */
[----:B0-----:R-:W-:Y:S01]  /*8e10*/  @P3 IMAD.MOV.U32 R6, RZ, RZ, R12 ;  /* 0x000000ffff063224 */ /* 0x001fe200078e000c */
[----:B------:R-:W-:Y:S01]  /*8e20*/  @P3 MOV R7, R13 ;  /* 0x0000000d00073202 */ /* 0x000fe20000000f00 */
[----:B------:R-:W-:-:S04]  /*8e30*/  FMUL R11, R48, R154 ;  /* 0x0000009a300b7220 */ /* 0x000fc80000400000 */
[----:B------:R0:W-:Y:S01]  /*8e40*/  @P3 STG.E desc[UR36][R6.64+0x84], R43 ;  /* 0x0000842b06003986 */ /* 0x0001e2000c101924 */
[----:B------:R-:W-:-:S03]  /*8e50*/  ISETP.GT.AND P3, PT, R0, 0x29, P0 ;  /* 0x000000290000780c */ /* 0x000fc60000764270 */
[----:B------:R1:W-:Y:S01]  /*8e60*/  @P4 STG.E desc[UR36][R4.64+0xa0], R3 ;  /* 0x0000a00304004986 */ /* 0x0003e2000c101924 */
[----:B------:R-:W-:-:S03]  /*8e70*/  ISETP.GT.AND P4, PT, R0, 0x30, P1 ;  /* 0x000000300000780c */ /* 0x000fc60000f84270 */
[----:B------:R-:W-:Y:S01]  /*8e80*/  @P5 STG.E desc[UR36][R4.64+0xa4], R45 ;  /* 0x0000a42d04005986 */ /* 0x000fe2000c101924 */
[----:B------:R-:W-:Y:S01]  /*8e90*/  ISETP.GT.AND P5, PT, R0, 0x31, P1 ;  /* 0x000000310000780c */ /* 0x000fe20000fa4270 */
[----:B0-----:R-:W-:Y:S02]  /*8ea0*/  @P2 IMAD.MOV.U32 R6, RZ, RZ, R12 ;  /* 0x000000ffff062224 */ /* 0x001fe400078e000c */
[----:B------:R-:W-:Y:S02]  /*8eb0*/  @P2 IMAD.MOV.U32 R7, RZ, RZ, R13 ;  /* 0x000000ffff072224 */ /* 0x000fe400078e000d */
[----:B-1----:R-:W-:-:S03]  /*8ec0*/  FMUL R3, R50, R154 ;  /* 0x0000009a32037220 */ /* 0x002fc60000400000 */
[----:B------:R0:W-:Y:S01]  /*8ed0*/  @P2 STG.E desc[UR36][R6.64+0xa0], R9 ;  /* 0x0000a00906002986 */ /* 0x0001e2000c101924 */
[----:B------:R-:W-:Y:S02]  /*8ee0*/  ISETP.GT.AND P2, PT, R0, 0x30, P0 ;  /* 0x000000300000780c */ /* 0x000fe40000744270 */
        /* <DEDUP_REMOVED lines=118> */
[C---:B------:R-:W-:Y:S02]  /*9650*/  ISETP.GT.AND P4, PT, R0.reuse, 0x71, P0 ;  /* 0x000000710000780c */ /* 0x040fe40000784270 */
[C---:B------:R-:W-:Y:S01]  /*9660*/  ISETP.GT.AND P0, PT, R0.reuse, 0x79, P0 ;  /* 0x000000790000780c */ /* 0x040fe20000704270 */
[----:B------:R-:W-:Y:S01]  /*9670*/  @P2 STG.E desc[UR36][R4.64+0x1c4], R81 ;  /* 0x0001c45104002986 */ /* 0x000fe2000c101924 */
[C---:B------:R-:W-:Y:S02]  /*9680*/  ISETP.GT.AND P2, PT, R0.reuse, 0x78, P1 ;  /* 0x000000780000780c */ /* 0x040fe40000f44270 */
[----:B------:R-:W-:-:S03]  /*9690*/  ISETP.GT.AND P1, PT, R0, 0x79, P1 ;  /* 0x000000790000780c */ /* 0x000fc60000f24270 */
[----:B0-----:R-:W-:Y:S01]  /*96a0*/  @P3 IMAD.MOV.U32 R6, RZ, RZ, R12 ;  /* 0x000000ffff063224 */ /* 0x001fe200078e000c */
[----:B------:R-:W-:Y:S01]  /*96b0*/  @P3 MOV R7, R13 ;  /* 0x0000000d00073202 */ /* 0x000fe20000000f00 */
[----:B-1----:R-:W-:-:S04]  /*96c0*/  FMUL R11, R86, R154 ;  /* 0x0000009a560b7220 */ /* 0x002fc80000400000 */
[----:B------:R0:W-:Y:S02]  /*96d0*/  @P3 STG.E desc[UR36][R6.64+0x1c0], R3 ;  /* 0x0001c00306003986 */ /* 0x0001e4000c101924 */
[----:B0-----:R-:W-:Y:S01]  /*96e0*/  @P4 IMAD.MOV.U32 R6, RZ, RZ, R12 ;  /* 0x000000ffff064224 */ /* 0x001fe200078e000c */
[----:B------:R-:W-:-:S05]  /*96f0*/  @P4 MOV R7, R13 ;  /* 0x0000000d00074202 */ /* 0x000fca0000000f00 */
[----:B------:R-:W-:Y:S04]  /*9700*/  @P4 STG.E desc[UR36][R6.64+0x1c4], R83 ;  /* 0x0001c45306004986 */ /* 0x000fe8000c101924 */
[----:B------:R-:W-:Y:S04]  /*9710*/  @P2 STG.E desc[UR36][R4.64+0x1e0], R9 ;  /* 0x0001e00904002986 */ /* 0x000fe8000c101924 */
[----:B------:R0:W-:Y:S02]  /*9720*/  @P1 STG.E desc[UR36][R4.64+0x1e4], R85 ;  /* 0x0001e45504001986 */ /* 0x0001e4000c101924 */
[----:B0-----:R-:W-:Y:S01]  /*9730*/  @P5 IMAD.MOV.U32 R4, RZ, RZ, R12 ;  /* 0x000000ffff045224 */ /* 0x001fe200078e000c */
[----:B------:R-:W-:-:S05]  /*9740*/  @P5 MOV R5, R13 ;  /* 0x0000000d00055202 */ /* 0x000fca0000000f00 */
[----:B------:R0:W-:Y:S04]  /*9750*/  @P5 STG.E desc[UR36][R4.64+0x1e0], R11 ;  /* 0x0001e00b04005986 */ /* 0x0001e8000c101924 */
[----:B------:R0:W-:Y:S02]  /*9760*/  @P0 STG.E desc[UR36][R12.64+0x1e4], R87 ;  /* 0x0001e4570c000986 */ /* 0x0001e4000c101924 */
.L_x_280:
[----:B------:R-:W-:Y:S05]  /*9770*/  BSYNC B0 ;  /* 0x0000000000007941 */ /* 0x000fea0003800000 */
.L_x_28:
[----:B------:R-:W-:Y:S01]  /*9780*/  ULDC UR4, c[0x0][0xc] ;  /* 0x0000030000047ab9 */ /* 0x000fe20000000800 */
[----:B------:R-:W-:Y:S01]  /*9790*/  ULDC UR5, c[0x0][0x10] ;  /* 0x0000040000057ab9 */ /* 0x000fe20000000800 */
[----:B0-----:R-:W0:Y:S01]  /*97a0*/  LDC R3, c[0x0][0x14] ;  /* 0x00000500ff037b82 */ /* 0x001e220000000800 */
[----:B------:R-:W-:Y:S01]  /*97b0*/  UIMAD.WIDE.U32 UR4, UR4, UR5, URZ ;  /* 0x00000005040472a5 */ /* 0x000fe2000f8e003f */
[----:B------:R-:W-:Y:S01]  /*97c0*/  PRMT R0, RZ, 0x7610, R0 ;  /* 0x00007610ff007816 */ /* 0x000fe20000000000 */
[----:B------:R-:W-:Y:S01]  /*97d0*/  IMAD.MOV.U32 R23, RZ, RZ, -0x1 ;  /* 0xffffffffff177424 */ /* 0x000fe200078e00ff */
[----:B------:R-:W-:-:S03]  /*97e0*/  MOV R153, 0xffffffff ;  /* 0xffffffff00997802 */ /* 0x000fc60000000f00 */
[----:B0-----:R-:W-:-:S04]  /*97f0*/  IMAD.WIDE.U32 R16, R3, UR4, R16 ;  /* 0x0000000403107c25 */ /* 0x001fc8000f8e0010 */
[----:B------:R-:W-:Y:S01]  /*9800*/  IMAD R3, R3, UR5, RZ ;  /* 0x0000000503037c24 */ /* 0x000fe2000f8e02ff */
[----:B------:R-:W-:Y:S02]  /*9810*/  ULDC.64 UR4, c[0x0][0x650] ;  /* 0x0001940000047ab9 */ /* 0x000fe40000000a00 */
[----:B------:R-:W-:Y:S01]  /*9820*/  ISETP.GE.U32.AND P0, PT, R16, UR4, PT ;  /* 0x0000000410007c0c */ /* 0x000fe2000bf06070 */
[----:B------:R-:W-:-:S05]  /*9830*/  IMAD.IADD R17, R17, 0x1, R3 ;  /* 0x0000000111117824 */ /* 0x000fca00078e0203 */
[----:B------:R-:W-:-:S13]  /*9840*/  ISETP.GE.U32.AND.EX P0, PT, R17, UR5, PT, P0 ;  /* 0x0000000511007c0c */ /* 0x000fda000bf06100 */
[----:B------:R-:W-:Y:S05]  /*9850*/  @P0 BRA `(.L_x_281) ;  /* 0x0000000400640947 */ /* 0x000fea0003800000 */
[----:B------:R-:W0:Y:S01]  /*9860*/  S2R R12, SR_CTAID.X ;  /* 0x00000000000c7919 */ /* 0x000e220000002500 */
[----:B--2---:R-:W2:Y:S01]  /*9870*/  LDC.64 R10, c[0x0][0x628] ;  /* 0x00018a00ff0a7b82 */ /* 0x004ea20000000a00 */
[----:B------:R-:W-:Y:S01]  /*9880*/  ULDC UR4, c[0x0][0x150] ;  /* 0x0000540000047ab9 */ /* 0x000fe20000000800 */
[----:B------:R-:W-:Y:S01]  /*9890*/  MOV R8, R16 ;  /* 0x0000001000087202 */ /* 0x000fe20000000f00 */
[----:B------:R-:W0:Y:S01]  /*98a0*/  S2R R24, SR_CTAID.Y ;  /* 0x0000000000187919 */ /* 0x000e220000002600 */
[----:B------:R-:W-:-:S04]  /*98b0*/  IMAD.MOV.U32 R9, RZ, RZ, R17 ;  /* 0x000000ffff097224 */ /* 0x000fc800078e0011 */
[----:B------:R-:W1:Y:S08]  /*98c0*/  LDC R21, c[0x0][0x144] ;  /* 0x00005100ff157b82 */ /* 0x000e700000000800 */
[----:B------:R-:W1:Y:S08]  /*98d0*/  LDC R0, c[0x0][0x630] ;  /* 0x00018c00ff007b82 */ /* 0x000e700000000800 */
[----:B------:R-:W1:Y:S01]  /*98e0*/  LDC.64 R14, c[0x0][0x620] ;  /* 0x00018800ff0e7b82 */ /* 0x000e620000000a00 */
[----:B--2---:R-:W-:-:S04]  /*98f0*/  ISETP.NE.U32.AND P0, PT, R10, RZ, PT ;  /* 0x000000ff0a00720c */ /* 0x004fc80003f05070 */
[----:B------:R-:W-:Y:S02]  /*9900*/  ISETP.NE.AND.EX P0, PT, R11, RZ, PT, P0 ;  /* 0x000000ff0b00720c */ /* 0x000fe40003f05300 */
[----:B0-----:R-:W-:-:S05]  /*9910*/  I2FP.F32.U32 R3, R12 ;  /* 0x0000000c00037245 */ /* 0x001fca0000201000 */
[----:B------:R-:W-:-:S04]  /*9920*/  FMUL R3, R3, UR4 ;  /* 0x0000000403037c20 */ /* 0x000fc80008400000 */
[----:B------:R0:W2:Y:S02]  /*9930*/  F2I.U32.TRUNC.NTZ R20, R3 ;  /* 0x0000000300147305 */ /* 0x0000a4000020f000 */
[----:B------:R-:W-:Y:S05]  /*9940*/  @!P0 BRA `(.L_x_282) ;  /* 0x0000000000288947 */ /* 0x000fea0003800000 */
[----:B0-----:R-:W0:Y:S02]  /*9950*/  LDC R3, c[0x0][0x634] ;  /* 0x00018d00ff037b82 */ /* 0x001e240000000800 */
[----:B0-----:R-:W-:-:S04]  /*9960*/  IADD3 R3, P0, R16, R3, RZ ;  /* 0x0000000310037210 */ /* 0x001fc80007f1e0ff */
[----:B------:R-:W-:-:S05]  /*9970*/  IADD3.X R13, RZ, R17, RZ, P0, !PT ;  /* 0x00000011ff0d7210 */ /* 0x000fca00007fe4ff */
[----:B------:R-:W-:-:S04]  /*9980*/  IMAD.WIDE.U32 R4, R13, R10, RZ ;  /* 0x0000000a0d047225 */ /* 0x000fc800078e00ff */
[----:B---3--:R-:W-:-:S04]  /*9990*/  IMAD.WIDE.U32 R6, P0, R3, R11, R4 ;  /* 0x0000000b03067225 */ /* 0x008fc80007800004 */
[----:B------:R-:W-:Y:S01]  /*99a0*/  IMAD.WIDE.U32 R4, R3, R10, RZ ;  /* 0x0000000a03047225 */ /* 0x000fe200078e00ff */
[----:B------:R-:W-:-:S03]  /*99b0*/  MOV R8, R7 ;  /* 0x0000000700087202 */ /* 0x000fc60000000f00 */
[----:B------:R-:W-:Y:S01]  /*99c0*/  IMAD.X R9, RZ, RZ, RZ, P0 ;  /* 0x000000ffff097224 */ /* 0x000fe200000e06ff */
[----:B------:R-:W-:-:S05]  /*99d0*/  IADD3 RZ, P0, R5, R6, RZ ;  /* 0x0000000605ff7210 */ /* 0x000fca0007f1e0ff */
[----:B------:R-:W-:-:S08]  /*99e0*/  IMAD.WIDE.U32.X R8, R13, R11, R8, P0 ;  /* 0x0000000b0d087225 */ /* 0x000fd000000e0408 */
.L_x_282:
[----:B---3--:R-:W3:Y:S01]  /*99f0*/  LDC.64 R28, c[0x0][0x640] ;  /* 0x00019000ff1c7b82 */ /* 0x008ee20000000a00 */
[-CC-:B-1----:R-:W-:Y:S01]  /*9a00*/  SHF.R.U64 R23, R8, R0.reuse, R9.reuse ;  /* 0x0000000008177219 */ /* 0x182fe20000001209 */
[----:B------:R-:W-:Y:S01]  /*9a10*/  ULDC UR4, c[0x0][0x154] ;  /* 0x0000550000047ab9 */ /* 0x000fe20000000800 */
[----:B------:R-:W-:Y:S01]  /*9a20*/  SHF.R.U32.HI R0, RZ, R0, R9 ;  /* 0x00000000ff007219 */ /* 0x000fe20000011609 */
[----:B------:R-:W-:Y:S01]  /*9a30*/  IMAD.MOV.U32 R7, RZ, RZ, 0x1 ;  /* 0x00000001ff077424 */ /* 0x000fe200078e00ff */
[----:B0-----:R-:W-:Y:S02]  /*9a40*/  IADD3 R3, P0, RZ, -R23, RZ ;  /* 0x80000017ff037210 */ /* 0x001fe40007f1e0ff */
[----:B--2---:R-:W-:Y:S01]  /*9a50*/  IADD3 R20, -R20, RZ, RZ ;  /* 0x000000ff14147210 */ /* 0x004fe20007ffe1ff */
[----:B------:R-:W0:Y:S02]  /*9a60*/  LDC R6, c[0x0][0x618] ;  /* 0x00018600ff067b82 */ /* 0x000e240000000800 */
[----:B------:R-:W-:-:S02]  /*9a70*/  IMAD.X R5, RZ, RZ, ~R0, P0 ;  /* 0x000000ffff057224 */ /* 0x000fc400000e0e00 */
[----:B------:R-:W-:Y:S02]  /*9a80*/  IMAD R21, R21, R20, R12 ;  /* 0x0000001415157224 */ /* 0x000fe400078e020c */
[-C--:B------:R-:W-:Y:S02]  /*9a90*/  IMAD R0, R5, R14.reuse, RZ ;  /* 0x0000000e05007224 */ /* 0x080fe400078e02ff */
[----:B------:R-:W1:Y:S01]  /*9aa0*/  LDC R8, c[0x0][0x608] ;  /* 0x00018200ff087b82 */ /* 0x000e620000000800 */
[----:B------:R-:W-:-:S04]  /*9ab0*/  IMAD.WIDE.U32 R4, R3, R14, R16 ;  /* 0x0000000e03047225 */ /* 0x000fc800078e0010 */
[----:B------:R-:W-:Y:S01]  /*9ac0*/  IMAD R3, R3, R15, R0 ;  /* 0x0000000f03037224 */ /* 0x000fe200078e0200 */
[----:B------:R-:W-:Y:S02]  /*9ad0*/  I2FP.F32.U32 R0, R24 ;  /* 0x0000001800007245 */ /* 0x000fe40000201000 */
[----:B------:R-:W2:Y:S01]  /*9ae0*/  LDC R26, c[0x0][0x658] ;  /* 0x00019600ff1a7b82 */ /* 0x000ea20000000800 */
[----:B------:R-:W-:Y:S01]  /*9af0*/  IMAD.IADD R3, R5, 0x1, R3 ;  /* 0x0000000105037824 */ /* 0x000fe200078e0203 */
[----:B---3--:R-:W-:Y:S01]  /*9b00*/  ISETP.NE.U32.AND P0, PT, R28, RZ, PT ;  /* 0x000000ff1c00720c */ /* 0x008fe20003f05070 */
[----:B------:R-:W-:Y:S01]  /*9b10*/  FMUL R0, R0, UR4 ;  /* 0x0000000400007c20 */ /* 0x000fe20008400000 */
[----:B------:R-:W-:Y:S02]  /*9b20*/  MOV R5, 0xffffffff ;  /* 0xffffffff00057802 */ /* 0x000fe40000000f00 */
[----:B------:R-:W-:Y:S01]  /*9b30*/  ISETP.NE.AND.EX P0, PT, R29, RZ, PT, P0 ;  /* 0x000000ff1d00720c */ /* 0x000fe20003f05300 */
[----:B------:R3:W2:Y:S01]  /*9b40*/  F2I.U32.TRUNC.NTZ R13, R0 ;  /* 0x00000000000d7305 */ /* 0x0006a2000020f000 */
[----:B------:R-:W3:Y:S01]  /*9b50*/  LDC R15, c[0x0][0x148] ;  /* 0x00005200ff0f7b82 */ /* 0x000ee20000000800 */
[----:B0-----:R-:W-:-:S02]  /*9b60*/  SHF.R.U64 R12, R4, R6, R3 ;  /* 0x00000006040c7219 */ /* 0x001fc40000001203 */
[----:B------:R-:W-:-:S05]  /*9b70*/  SHF.R.U32.HI R3, RZ, R6, R3 ;  /* 0x00000006ff037219 */ /* 0x000fca0000011603 */
[----:B------:R-:W0:Y:S01]  /*9b80*/  LDC R20, c[0x0][0x600] ;  /* 0x00018000ff147b82 */ /* 0x000e220000000800 */
[-CC-:B-1----:R-:W-:Y:S02]  /*9b90*/  SHF.R.U64 R10, R12, R8.reuse, R3.reuse ;  /* 0x000000080c0a7219 */ /* 0x182fe40000001203 */
[----:B------:R-:W-:-:S05]  /*9ba0*/  SHF.R.U32.HI R3, RZ, R8, R3 ;  /* 0x00000008ff037219 */ /* 0x000fca0000011603 */
[----:B------:R-:W1:Y:S01]  /*9bb0*/  LDC R27, c[0x0][0x648] ;  /* 0x00019200ff1b7b82 */ /* 0x000e620000000800 */
[-C--:B--2---:R-:W-:Y:S02]  /*9bc0*/  SHF.L.U32 R4, R5, R26.reuse, RZ ;  /* 0x0000001a05047219 */ /* 0x084fe400000006ff */
[--C-:B------:R-:W-:Y:S02]  /*9bd0*/  SHF.R.U64 R14, R10, R26, R3.reuse ;  /* 0x0000001a0a0e7219 */ /* 0x100fe40000001203 */
[----:B------:R-:W-:Y:S02]  /*9be0*/  LOP3.LUT R25, RZ, R4, RZ, 0x33, !PT ;  /* 0x00000004ff197212 */ /* 0x000fe400078e33ff */
[-C--:B------:R-:W-:Y:S01]  /*9bf0*/  SHF.R.U32.HI R5, RZ, R26.reuse, R3 ;  /* 0x0000001aff057219 */ /* 0x080fe20000011603 */
[----:B------:R-:W2:Y:S01]  /*9c00*/  LDC R30, c[0x0][0x638] ;  /* 0x00018e00ff1e7b82 */ /* 0x000ea20000000800 */
[----:B------:R-:W-:Y:S02]  /*9c10*/  SHF.L.U32 R152, R7, R26, RZ ;  /* 0x0000001a07987219 */ /* 0x000fe400000006ff */
[----:B------:R-:W-:-:S05]  /*9c20*/  MOV R4, R14 ;  /* 0x0000000e00047202 */ /* 0x000fca0000000f00 */
[----:B------:R-:W0:Y:S01]  /*9c30*/  LDC R31, c[0x0][0x610] ;  /* 0x00018400ff1f7b82 */ /* 0x000e220000000800 */
[----:B------:R-:W-:Y:S05]  /*9c40*/  @!P0 BRA `(.L_x_283) ;  /* 0x0000000000288947 */ /* 0x000fea0003800000 */
[----:B------:R-:W4:Y:S02]  /*9c50*/  LDC R3, c[0x0][0x64c] ;  /* 0x00019300ff037b82 */ /* 0x000f240000000800 */
[----:B----4-:R-:W-:-:S05]  /*9c60*/  IADD3 R3, P0, R14, R3, RZ ;  /* 0x000000030e037210 */ /* 0x010fca0007f1e0ff */
[----:B------:R-:W-:-:S04]  /*9c70*/  IMAD.X R11, RZ, RZ, R5, P0 ;  /* 0x000000ffff0b7224 */ /* 0x000fc800000e0605 */
[----:B------:R-:W-:-:S04]  /*9c80*/  IMAD.WIDE.U32 R4, R11, R28, RZ ;  /* 0x0000001c0b047225 */ /* 0x000fc800078e00ff */
[----:B------:R-:W-:-:S04]  /*9c90*/  IMAD.WIDE.U32 R6, P0, R3, R29, R4 ;  /* 0x0000001d03067225 */ /* 0x000fc80007800004 */
[----:B------:R-:W-:Y:S01]  /*9ca0*/  IMAD.WIDE.U32 R4, R3, R28, RZ ;  /* 0x0000001c03047225 */ /* 0x000fe200078e00ff */
[----:B------:R-:W-:-:S03]  /*9cb0*/  IADD3.X R9, RZ, RZ, RZ, P0, !PT ;  /* 0x000000ffff097210 */ /* 0x000fc600007fe4ff */
[----:B------:R-:W-:Y:S01]  /*9cc0*/  IMAD.MOV.U32 R8, RZ, RZ, R7 ;  /* 0x000000ffff087224 */ /* 0x000fe200078e0007 */
[----:B------:R-:W-:-:S05]  /*9cd0*/  IADD3 RZ, P0, R5, R6, RZ ;  /* 0x0000000605ff7210 */ /* 0x000fca0007f1e0ff */
[----:B------:R-:W-:-:S08]  /*9ce0*/  IMAD.WIDE.U32.X R4, R11, R29, R8, P0 ;  /* 0x0000001d0b047225 */ /* 0x000fd000000e0408 */
.L_x_283:
[----:B------:R-:W-:Y:S01]  /*9cf0*/  ISETP.NE.AND P0, PT, R2, 0x1, PT ;  /* 0x000000010200780c */ /* 0x000fe20003f05270 */
[----:B0-----:R-:W-:Y:S01]  /*9d00*/  VIADD R7, R20, 0xffffffff ;  /* 0xffffffff14077836 */ /* 0x001fe20000000000 */
[----:B-1-3--:R-:W-:Y:S01]  /*9d10*/  SHF.R.U64 R0, R4, R27, R5 ;  /* 0x0000001b04007219 */ /* 0x00afe20000001205 */
[----:B------:R-:W-:Y:S01]  /*9d20*/  IMAD.MOV.U32 R4, RZ, RZ, 0x1 ;  /* 0x00000001ff047424 */ /* 0x000fe200078e00ff */
[----:B------:R-:W-:Y:S02]  /*9d30*/  LOP3.LUT R5, R10, R25, RZ, 0xc0, !PT ;  /* 0x000000190a057212 */ /* 0x000fe400078ec0ff */
[----:B------:R-:W-:Y:S02]  /*9d40*/  IADD3 R13, -R13, RZ, RZ ;  /* 0x000000ff0d0d7210 */ /* 0x000fe40007ffe1ff */
[----:B------:R-:W-:Y:S01]  /*9d50*/  IADD3 R3, -R0, RZ, RZ ;  /* 0x000000ff00037210 */ /* 0x000fe20007ffe1ff */
[----:B------:R-:W-:Y:S01]  /*9d60*/  IMAD R152, R152, R0, R5 ;  /* 0x0000000098987224 */ /* 0x000fe200078e0205 */
[----:B------:R-:W-:-:S03]  /*9d70*/  LOP3.LUT R5, R12, R7, RZ, 0xc0, !PT ;  /* 0x000000070c057212 */ /* 0x000fc600078ec0ff */
[----:B------:R-:W-:Y:S02]  /*9d80*/  @P0 IMAD R21, R15, R13, R24 ;  /* 0x0000000d0f150224 */ /* 0x000fe400078e0218 */
[----:B--2---:R-:W-:Y:S02]  /*9d90*/  IMAD R0, R3, R30, R14 ;  /* 0x0000001e03007224 */ /* 0x004fe400078e020e */
[----:B------:R-:W-:Y:S02]  /*9da0*/  IMAD R152, R152, R31, R21 ;  /* 0x0000001f98987224 */ /* 0x000fe400078e0215 */
[----:B------:R-:W-:Y:S01]  /*9db0*/  IMAD R3, R0, R20, R5 ;  /* 0x0000001400037224 */ /* 0x000fe200078e0205 */
[----:B------:R-:W-:-:S04]  /*9dc0*/  PRMT R0, R4, 0x7610, R0 ;  /* 0x0000761004007816 */ /* 0x000fc80000000000 */
[----:B------:R-:W-:Y:S02]  /*9dd0*/  SEL R153, R3, R152, !P0 ;  /* 0x0000009803997207 */ /* 0x000fe40004000000 */
[----:B------:R-:W-:-:S07]  /*9de0*/  SEL R152, R152, R3, !P0 ;  /* 0x0000000398987207 */ /* 0x000fce0004000000 */
.L_x_281:
[----:B------:R-:W-:-:S13]  /*9df0*/  LOP3.LUT P0, RZ, R0, 0xff, RZ, 0xc0, !PT ;  /* 0x000000ff00ff7812 */ /* 0x000fda000780c0ff */
[----:B------:R-:W-:Y:S05]  /*9e00*/  @P0 BRA `(.L_x_284) ;  /* 0xffffff7000400947 */ /* 0x000fea000383ffff */
[----:B------:R-:W-:Y:S05]  /*9e10*/  EXIT ;  /* 0x000000000000794d */ /* 0x000fea0003800000 */
.L_x_3:
[----:B0-----:R-:W-:Y:S01]  /*9e20*/  ULDC.64 UR4, c[0x0][0x650] ;  /* 0x0001940000047ab9 */ /* 0x001fe20000000a00 */
[----:B------:R-:W-:Y:S01]  /*9e30*/  PRMT R6, RZ, 0x7610, R6 ;  /* 0x00007610ff067816 */ /* 0x000fe20000000006 */
[----:B------:R-:W-:Y:S01]  /*9e40*/  IMAD.MOV.U32 R9, RZ, RZ, -0x1 ;  /* 0xffffffffff097424 */ /* 0x000fe200078e00ff */
[----:B------:R-:W-:Y:S02]  /*9e50*/  ISETP.GE.U32.AND P0, PT, R16, UR4, PT ;  /* 0x0000000410007c0c */ /* 0x000fe4000bf06070 */
[----:B------:R-:W-:Y:S02]  /*9e60*/  MOV R7, 0xffffffff ;  /* 0xffffffff00077802 */ /* 0x000fe40000000f00 */
[----:B------:R-:W-:Y:S02]  /*9e70*/  ISETP.GE.U32.AND.EX P0, PT, R17, UR5, PT, P0 ;  /* 0x0000000511007c0c */ /* 0x000fe4000bf06100 */
[----:B------:R-:W-:-:S11]  /*9e80*/  MOV R8, 0xffffffff ;  /* 0xffffffff00087802 */ /* 0x000fd60000000f00 */
[----:B------:R-:W-:Y:S05]  /*9e90*/  @P0 BRA `(.L_x_285) ;  /* 0x00000004005c0947 */ /* 0x000fea0003800000 */
[----:B------:R-:W0:Y:S01]  /*9ea0*/  LDC.64 R12, c[0x0][0x628] ;  /* 0x00018a00ff0c7b82 */ /* 0x000e220000000a00 */
[----:B------:R-:W-:Y:S01]  /*9eb0*/  IMAD.MOV.U32 R10, RZ, RZ, R16 ;  /* 0x000000ffff0a7224 */ /* 0x000fe200078e0010 */
[----:B------:R-:W-:-:S06]  /*9ec0*/  MOV R11, R17 ;  /* 0x00000011000b7202 */ /* 0x000fcc0000000f00 */
[----:B------:R-:W1:Y:S08]  /*9ed0*/  LDC R14, c[0x0][0x630] ;  /* 0x00018c00ff0e7b82 */ /* 0x000e700000000800 */
[----:B------:R-:W2:Y:S01]  /*9ee0*/  LDC.64 R20, c[0x0][0x620] ;  /* 0x00018800ff147b82 */ /* 0x000ea20000000a00 */
[----:B0-----:R-:W-:-:S04]  /*9ef0*/  ISETP.NE.U32.AND P0, PT, R12, RZ, PT ;  /* 0x000000ff0c00720c */ /* 0x001fc80003f05070 */
[----:B------:R-:W-:-:S13]  /*9f00*/  ISETP.NE.AND.EX P0, PT, R13, RZ, PT, P0 ;  /* 0x000000ff0d00720c */ /* 0x000fda0003f05300 */
[----:B-12---:R-:W-:Y:S05]  /*9f10*/  @!P0 BRA `(.L_x_286) ;  /* 0x0000000000288947 */ /* 0x006fea0003800000 */
[----:B------:R-:W0:Y:S02]  /*9f20*/  LDC R7, c[0x0][0x634] ;  /* 0x00018d00ff077b82 */ /* 0x000e240000000800 */
[----:B0-----:R-:W-:-:S05]  /*9f30*/  IADD3 R11, P0, R16, R7, RZ ;  /* 0x00000007100b7210 */ /* 0x001fca0007f1e0ff */
        /* <DEDUP_REMOVED lines=8> */
.L_x_286:
[--C-:B------:R-:W-:Y:S01]  /*9fc0*/  SHF.R.U64 R12, R10, R14, R11.reuse ;  /* 0x0000000e0a0c7219 */ /* 0x100fe2000000120b */
[----:B------:R-:W0:Y:S01]  /*9fd0*/  LDC R22, c[0x0][0x618] ;  /* 0x00018600ff167b82 */ /* 0x000e220000000800 */
[----:B------:R-:W-:Y:S01]  /*9fe0*/  I2FP.F32.U32 R6, R4 ;  /* 0x0000000400067245 */ /* 0x000fe20000201000 */
[----:B------:R-:W-:Y:S01]  /*9ff0*/  ULDC UR4, c[0x0][0x150] ;  /* 0x0000540000047ab9 */ /* 0x000fe20000000800 */
[----:B------:R-:W-:Y:S02]  /*a000*/  SHF.R.U32.HI R5, RZ, R14, R11 ;  /* 0x0000000eff057219 */ /* 0x000fe4000001160b */
[----:B------:R-:W-:Y:S01]  /*a010*/  IADD3 R9, P0, RZ, -R12, RZ ;  /* 0x8000000cff097210 */ /* 0x000fe20007f1e0ff */
[----:B------:R-:W-:Y:S01]  /*a020*/  FMUL R11, R6, UR4 ;  /* 0x00000004060b7c20 */ /* 0x000fe20008400000 */
[----:B------:R-:W-:Y:S01]  /*a030*/  ULDC UR4, c[0x0][0x154] ;  /* 0x0000550000047ab9 */ /* 0x000fe20000000800 */
[----:B------:R-:W1:Y:S01]  /*a040*/  LDC.64 R24, c[0x0][0x640] ;  /* 0x00019000ff187b82 */ /* 0x000e620000000a00 */
[----:B------:R-:W-:Y:S01]  /*a050*/  IADD3.X R5, RZ, ~R5, RZ, P0, !PT ;  /* 0x80000005ff057210 */ /* 0x000fe200007fe4ff */
[----:B------:R-:W-:-:S02]  /*a060*/  IMAD.WIDE.U32 R6, R9, R20, R16 ;  /* 0x0000001409067225 */ /* 0x000fc400078e0010 */
[----:B------:R-:W2:Y:S02]  /*a070*/  F2I.U32.TRUNC.NTZ R11, R11 ;  /* 0x0000000b000b7305 */ /* 0x000ea4000020f000 */
[----:B------:R-:W-:Y:S02]  /*a080*/  IMAD R8, R5, R20, RZ ;  /* 0x0000001405087224 */ /* 0x000fe400078e02ff */
[----:B------:R-:W3:Y:S02]  /*a090*/  LDC R13, c[0x0][0x144] ;  /* 0x00005100ff0d7b82 */ /* 0x000ee40000000800 */
[----:B------:R-:W-:Y:S02]  /*a0a0*/  IMAD R5, R9, R21, R8 ;  /* 0x0000001509057224 */ /* 0x000fe400078e0208 */
[----:B------:R-:W-:Y:S02]  /*a0b0*/  IMAD.MOV.U32 R8, RZ, RZ, -0x1 ;  /* 0xffffffffff087424 */ /* 0x000fe400078e00ff */
[----:B------:R-:W-:Y:S01]  /*a0c0*/  IMAD.IADD R5, R7, 0x1, R5 ;  /* 0x0000000107057824 */ /* 0x000fe200078e0205 */
[----:B------:R-:W-:Y:S01]  /*a0d0*/  I2FP.F32.U32 R7, R3 ;  /* 0x0000000300077245 */ /* 0x000fe20000201000 */
[----:B------:R-:W4:Y:S03]  /*a0e0*/  LDC R14, c[0x0][0x608] ;  /* 0x00018200ff0e7b82 */ /* 0x000f260000000800 */
[----:B0-----:R-:W-:Y:S01]  /*a0f0*/  SHF.R.U64 R10, R6, R22, R5 ;  /* 0x00000016060a7219 */ /* 0x001fe20000001205 */
[----:B------:R-:W-:Y:S01]  /*a100*/  FMUL R7, R7, UR4 ;  /* 0x0000000407077c20 */ /* 0x000fe20008400000 */
[----:B--2---:R-:W-:-:S02]  /*a110*/  IADD3 R6, -R11, RZ, RZ ;  /* 0x000000ff0b067210 */ /* 0x004fc40007ffe1ff */
[----:B------:R-:W-:Y:S01]  /*a120*/  SHF.R.U32.HI R5, RZ, R22, R5 ;  /* 0x00000016ff057219 */ /* 0x000fe20000011605 */
[----:B------:R-:W0:Y:S01]  /*a130*/  LDC R9, c[0x0][0x658] ;  /* 0x00019600ff097b82 */ /* 0x000e220000000800 */
[----:B-1----:R-:W-:-:S04]  /*a140*/  ISETP.NE.U32.AND P0, PT, R24, RZ, PT ;  /* 0x000000ff1800720c */ /* 0x002fc80003f05070 */
[----:B------:R-:W-:-:S03]  /*a150*/  ISETP.NE.AND.EX P0, PT, R25, RZ, PT, P0 ;  /* 0x000000ff1900720c */ /* 0x000fc60003f05300 */
[----:B------:R-:W1:Y:S01]  /*a160*/  LDC R20, c[0x0][0x148] ;  /* 0x00005200ff147b82 */ /* 0x000e620000000800 */
[----:B---3--:R-:W-:Y:S01]  /*a170*/  IMAD R23, R13, R6, R4 ;  /* 0x000000060d177224 */ /* 0x008fe200078e0204 */
[----:B------:R-:W-:-:S06]  /*a180*/  MOV R6, 0x1 ;  /* 0x0000000100067802 */ /* 0x000fcc0000000f00 */
[----:B------:R-:W2:Y:S01]  /*a190*/  LDC R21, c[0x0][0x600] ;  /* 0x00018000ff157b82 */ /* 0x000ea20000000800 */
[-CC-:B----4-:R-:W-:Y:S02]  /*a1a0*/  SHF.R.U64 R13, R10, R14.reuse, R5.reuse ;  /* 0x0000000e0a0d7219 */ /* 0x190fe40000001205 */
[----:B------:R-:W-:Y:S02]  /*a1b0*/  SHF.R.U32.HI R4, RZ, R14, R5 ;  /* 0x0000000eff047219 */ /* 0x000fe40000011605 */
[----:B------:R3:W4:Y:S03]  /*a1c0*/  F2I.U32.TRUNC.NTZ R14, R7 ;  /* 0x00000007000e7305 */ /* 0x000726000020f000 */
[----:B------:R-:W1:Y:S01]  /*a1d0*/  LDC R26, c[0x0][0x648] ;  /* 0x00019200ff1a7b82 */ /* 0x000e620000000800 */
[-C--:B0-----:R-:W-:Y:S02]  /*a1e0*/  SHF.R.U64 R15, R13, R9.reuse, R4 ;  /* 0x000000090d0f7219 */ /* 0x081fe40000001204 */
[----:B------:R-:W-:-:S02]  /*a1f0*/  SHF.L.U32 R8, R8, R9, RZ ;  /* 0x0000000908087219 */ /* 0x000fc400000006ff */
[-C--:B------:R-:W-:Y:S01]  /*a200*/  SHF.R.U32.HI R5, RZ, R9.reuse, R4 ;  /* 0x00000009ff057219 */ /* 0x080fe20000011604 */
[----:B------:R-:W-:Y:S01]  /*a210*/  IMAD.MOV.U32 R4, RZ, RZ, R15 ;  /* 0x000000ffff047224 */ /* 0x000fe200078e000f */
[----:B------:R-:W-:Y:S01]  /*a220*/  SHF.L.U32 R22, R6, R9, RZ ;  /* 0x0000000906167219 */ /* 0x000fe200000006ff */
[----:B------:R-:W0:Y:S01]  /*a230*/  LDC R27, c[0x0][0x638] ;  /* 0x00018e00ff1b7b82 */ /* 0x000e220000000800 */
[----:B------:R-:W-:-:S07]  /*a240*/  LOP3.LUT R28, RZ, R8, RZ, 0x33, !PT ;  /* 0x00000008ff1c7212 */ /* 0x000fce00078e33ff */
[----:B------:R-:W0:Y:S01]  /*a250*/  LDC R29, c[0x0][0x610] ;  /* 0x00018400ff1d7b82 */ /* 0x000e220000000800 */
[----:B---34-:R-:W-:Y:S05]  /*a260*/  @!P0 BRA `(.L_x_287) ;  /* 0x0000000000288947 */ /* 0x018fea0003800000 */
[----:B------:R-:W3:Y:S02]  /*a270*/  LDC R4, c[0x0][0x64c] ;  /* 0x00019300ff047b82 */ /* 0x000ee40000000800 */
[----:B---3--:R-:W-:-:S04]  /*a280*/  IADD3 R9, P0, R15, R4, RZ ;  /* 0x000000040f097210 */ /* 0x008fc80007f1e0ff */
[----:B------:R-:W-:-:S05]  /*a290*/  IADD3.X R11, RZ, R5, RZ, P0, !PT ;  /* 0x00000005ff0b7210 */ /* 0x000fca00007fe4ff */
[----:B------:R-:W-:-:S04]  /*a2a0*/  IMAD.WIDE.U32 R4, R11, R24, RZ ;  /* 0x000000180b047225 */ /* 0x000fc800078e00ff */
[----:B------:R-:W-:-:S04]  /*a2b0*/  IMAD.WIDE.U32 R6, P0, R9, R25, R4 ;  /* 0x0000001909067225 */ /* 0x000fc80007800004 */
[----:B------:R-:W-:Y:S01]  /*a2c0*/  IMAD.WIDE.U32 R4, R9, R24, RZ ;  /* 0x0000001809047225 */ /* 0x000fe200078e00ff */
[----:B------:R-:W-:-:S03]  /*a2d0*/  MOV R8, R7 ;  /* 0x0000000700087202 */ /* 0x000fc60000000f00 */
[----:B------:R-:W-:Y:S01]  /*a2e0*/  IMAD.X R9, RZ, RZ, RZ, P0 ;  /* 0x000000ffff097224 */ /* 0x000fe200000e06ff */
[----:B------:R-:W-:-:S05]  /*a2f0*/  IADD3 RZ, P0, R5, R6, RZ ;  /* 0x0000000605ff7210 */ /* 0x000fca0007f1e0ff */
[----:B------:R-:W-:-:S08]  /*a300*/  IMAD.WIDE.U32.X R4, R11, R25, R8, P0 ;  /* 0x000000190b047225 */ /* 0x000fd000000e0408 */
.L_x_287:
[----:B------:R-:W-:Y:S01]  /*a310*/  ISETP.NE.AND P0, PT, R2, 0x1, PT ;  /* 0x000000010200780c */ /* 0x000fe20003f05270 */
[----:B------:R-:W-:Y:S01]  /*a320*/  IMAD.MOV R14, RZ, RZ, -R14 ;  /* 0x000000ffff0e7224 */ /* 0x000fe200078e0a0e */
[----:B-1----:R-:W-:Y:S01]  /*a330*/  SHF.R.U64 R5, R4, R26, R5 ;  /* 0x0000001a04057219 */ /* 0x002fe20000001205 */
[----:B------:R-:W-:Y:S01]  /*a340*/  IMAD.MOV.U32 R8, RZ, RZ, R12 ;  /* 0x000000ffff087224 */ /* 0x000fe200078e000c */
[----:B------:R-:W-:Y:S02]  /*a350*/  LOP3.LUT R4, R13, R28, RZ, 0xc0, !PT ;  /* 0x0000001c0d047212 */ /* 0x000fe400078ec0ff */
[----:B--2---:R-:W-:Y:S01]  /*a360*/  IADD3 R7, R21, -0x1, RZ ;  /* 0xffffffff15077810 */ /* 0x004fe20007ffe0ff */
[----:B------:R-:W-:Y:S02]  /*a370*/  IMAD.MOV R6, RZ, RZ, -R5 ;  /* 0x000000ffff067224 */ /* 0x000fe400078e0a05 */
[----:B------:R-:W-:Y:S01]  /*a380*/  IMAD R4, R22, R5, R4 ;  /* 0x0000000516047224 */ /* 0x000fe200078e0204 */
[----:B------:R-:W-:-:S03]  /*a390*/  LOP3.LUT R10, R10, R7, RZ, 0xc0, !PT ;  /* 0x000000070a0a7212 */ /* 0x000fc600078ec0ff */
[----:B------:R-:W-:Y:S02]  /*a3a0*/  @P0 IMAD R23, R20, R14, R3 ;  /* 0x0000000e14170224 */ /* 0x000fe400078e0203 */
[----:B0-----:R-:W-:Y:S01]  /*a3b0*/  IMAD R3, R6, R27, R15 ;  /* 0x0000001b06037224 */ /* 0x001fe200078e020f */
[----:B------:R-:W-:Y:S01]  /*a3c0*/  MOV R6, 0x1 ;  /* 0x0000000100067802 */ /* 0x000fe20000000f00 */
[----:B------:R-:W-:Y:S02]  /*a3d0*/  IMAD R7, R4, R29, R23 ;  /* 0x0000001d04077224 */ /* 0x000fe400078e0217 */
[----:B------:R-:W-:-:S05]  /*a3e0*/  IMAD R4, R3, R21, R10 ;  /* 0x0000001503047224 */ /* 0x000fca00078e020a */
[----:B------:R-:W-:Y:S02]  /*a3f0*/  SEL R9, R4, R7, !P0 ;  /* 0x0000000704097207 */ /* 0x000fe40004000000 */
[----:B------:R-:W-:-:S07]  /*a400*/  SEL R7, R7, R4, !P0 ;  /* 0x0000000407077207 */ /* 0x000fce0004000000 */
.L_x_285:
[----:B------:R-:W-:-:S08]  /*a410*/  NOP ;  /* 0x0000000000007918 */ /* 0x000fd00000000000 */
[----:B------:R-:W0:-:S00]  /*a420*/  USETMAXREG.DEALLOC.CTAPOOL 0x28 ;  /* 0x00000028000079c8 */ /* 0x000e0000080e0500 */
[----:B0-----:R-:W-:-:S13]  /*a430*/  ISETP.NE.AND P0, PT, R0, RZ, PT ;  /* 0x000000ff0000720c */ /* 0x001fda0003f05270 */
[----:B------:R-:W-:Y:S05]  /*a440*/  @P0 EXIT ;  /* 0x000000000000094d */ /* 0x000fea0003800000 */
[----:B------:R-:W-:Y:S01]  /*a450*/  LOP3.LUT P0, RZ, R6, 0xff, RZ, 0xc0, !PT ;  /* 0x000000ff06ff7812 */ /* 0x000fe2000780c0ff */
[----:B------:R-:W-:Y:S01]  /*a460*/  IMAD.MOV.U32 R12, RZ, RZ, RZ ;  /* 0x000000ffff0c7224 */ /* 0x000fe200078e00ff */
[----:B------:R-:W-:-:S11]  /*a470*/  MOV R0, 0x1 ;  /* 0x0000000100007802 */ /* 0x000fd60000000f00 */
[----:B------:R-:W-:Y:S05]  /*a480*/  @!P0 BRA `(.L_x_288) ;  /* 0x0000000c00bc8947 */ /* 0x000fea0003800000 */
[----:B------:R-:W0:Y:S01]  /*a490*/  LDC R0, c[0x0][0x28c] ;  /* 0x0000a300ff007b82 */ /* 0x000e220000000800 */
[----:B------:R-:W-:Y:S01]  /*a4a0*/  ULDC UR21, c[0x0][0x658] ;  /* 0x0001960000157ab9 */ /* 0x000fe20000000800 */
[----:B------:R-:W-:Y:S01]  /*a4b0*/  UMOV UR5, 0xffffffff ;  /* 0xffffffff00057882 */ /* 0x000fe20000000000 */
[----:B------:R-:W-:Y:S01]  /*a4c0*/  ULDC UR4, c[0x0][0xc] ;  /* 0x0000030000047ab9 */ /* 0x000fe20000000800 */
[----:B------:R-:W-:Y:S01]  /*a4d0*/  USHF.L.U32 UR29, UR5, UR21, URZ ;  /* 0x00000015051d7299 */ /* 0x000fe2000800063f */
[C---:B------:R-:W-:Y:S01]  /*a4e0*/  LOP3.LUT P2, RZ, R18.reuse, 0x7f, RZ, 0xc0, !PT ;  /* 0x0000007f12ff7812 */ /* 0x040fe2000784c0ff */
[----:B------:R-:W-:Y:S01]  /*a4f0*/  UMOV UR6, 0x1 ;  /* 0x0000000100067882 */ /* 0x000fe20000000000 */
[----:B------:R-:W-:Y:S01]  /*a500*/  ULDC UR5, c[0x0][0x10] ;  /* 0x0000040000057ab9 */ /* 0x000fe20000000800 */
[----:B------:R-:W-:Y:S01]  /*a510*/  LOP3.LUT P0, RZ, R18, 0x1f, RZ, 0xc0, !PT ;  /* 0x0000001f12ff7812 */ /* 0x000fe2000780c0ff */
[----:B------:R-:W-:Y:S01]  /*a520*/  UIMAD.WIDE.U32 UR4, UR4, UR5, URZ ;  /* 0x00000005040472a5 */ /* 0x000fe2000f8e003f */
[----:B------:R-:W-:Y:S01]  /*a530*/  BSSY B0, `(.L_x_288) ;  /* 0x00000e4000007945 */ /* 0x000fe20003800000 */
[----:B------:R-:W-:Y:S01]  /*a540*/  USHF.L.U32 UR21, UR6, UR21, URZ ;  /* 0x0000001506157299 */ /* 0x000fe2000800063f */
[----:B------:R-:W-:Y:S01]  /*a550*/  IMAD.MOV.U32 R13, RZ, RZ, 0x1 ;  /* 0x00000001ff0d7424 */ /* 0x000fe200078e00ff */
[----:B------:R-:W-:Y:S01]  /*a560*/  LOP3.LUT R11, R19, 0x2, RZ, 0xfc, !PT ;  /* 0x00000002130b7812 */ /* 0x000fe200078efcff */
[----:B------:R-:W-:Y:S01]  /*a570*/  ULDC UR6, c[0x0][0x14] ;  /* 0x0000050000067ab9 */ /* 0x000fe20000000800 */
[----:B------:R-:W-:Y:S01]  /*a580*/  PLOP3.LUT P0, PT, P0, P2, PT, 0x8a, 0x0 ;  /* 0x000000000000781c */ /* 0x000fe20000705172 */
[----:B------:R-:W-:Y:S01]  /*a590*/  UIMAD.WIDE.U32 UR14, UR4, UR6, URZ ;  /* 0x00000006040e72a5 */ /* 0x000fe2000f8e003f */
[----:B------:R-:W-:Y:S01]  /*a5a0*/  IMAD.MOV.U32 R12, RZ, RZ, RZ ;  /* 0x000000ffff0c7224 */ /* 0x000fe200078e00ff */
[----:B------:R-:W-:Y:S01]  /*a5b0*/  UIMAD UR37, UR5, UR6, URZ ;  /* 0x00000006052572a4 */ /* 0x000fe2000f8e023f */
[----:B------:R-:W-:Y:S01]  /*a5c0*/  ULDC UR13, c[0x0][0x600] ;  /* 0x00018000000d7ab9 */ /* 0x000fe20000000800 */
[----:B------:R-:W-:-:S02]  /*a5d0*/  ULOP3.LUT UR29, URZ, UR29, URZ, 0x33, !UPT ;  /* 0x0000001d3f1d7292 */ /* 0x000fc4000f8e333f */
[----:B------:R-:W-:Y:S01]  /*a5e0*/  UIADD3 UR13, UR13, -0x1, URZ ;  /* 0xffffffff0d0d7890 */ /* 0x000fe2000fffe03f */
[----:B0-----:R-:W-:Y:S01]  /*a5f0*/  IADD3 R0, R0, 0x7f, RZ ;  /* 0x0000007f00007810 */ /* 0x001fe20007ffe0ff */
[----:B------:R-:W-:Y:S01]  /*a600*/  UIADD3 UR37, UR15, UR37, URZ ;  /* 0x000000250f257290 */ /* 0x000fe2000fffe03f */
[----:B------:R-:W-:Y:S02]  /*a610*/  ULDC.64 UR22, c[0x0][0x198] ;  /* 0x0000660000167ab9 */ /* 0x000fe40000000a00 */
[----:B------:R-:W-:-:S04]  /*a620*/  SHF.R.S32.HI R3, RZ, 0x1f, R0 ;  /* 0x0000001fff037819 */ /* 0x000fc80000011400 */
[----:B------:R-:W-:Y:S02]  /*a630*/  LEA.HI R3, R3, R0, RZ, 0x7 ;  /* 0x0000000003037211 */ /* 0x000fe400078f38ff */
[----:B------:R-:W-:Y:S02]  /*a640*/  MOV R0, 0x1 ;  /* 0x0000000100007802 */ /* 0x000fe40000000f00 */
[----:B------:R-:W-:-:S04]  /*a650*/  SHF.R.S32.HI R3, RZ, 0x7, R3 ;  /* 0x00000007ff037819 */ /* 0x000fc80000011403 */
[----:B------:R-:W-:-:S07]  /*a660*/  IADD3 R10, R3, 0x1, RZ ;  /* 0x00000001030a7810 */ /* 0x000fce0007ffe0ff */
.L_x_300:
[----:B------:R-:W-:-:S03]  /*a670*/  UMOV UR4, 0xffffffff ;  /* 0xffffffff00047882 */ /* 0x000fc60000000000 */
[----:B------:R-:W-:Y:S05]  /*a680*/  BRA.DIV UR4, `(.L_x_289) ;  /* 0x0000001204047947 */ /* 0x000fea000b800000 */
[----:B------:R-:W-:-:S13]  /*a690*/  ELECT P6, URZ, PT ;  /* 0x00000000003f782f */ /* 0x000fda00038c0000 */
.L_x_310:
[----:B------:R-:W0:Y:S01]  /*a6a0*/  LDC R4, c[0x0][0x28c] ;  /* 0x0000a300ff047b82 */ /* 0x000e220000000800 */
[----:B------:R-:W-:Y:S01]  /*a6b0*/  BSSY B1, `(.L_x_290) ;  /* 0x000005a000017945 */ /* 0x000fe20003800000 */
[----:B0-----:R-:W-:-:S13]  /*a6c0*/  ISETP.LT.OR P6, PT, R4, 0x1, !P6 ;  /* 0x000000010400780c */ /* 0x001fda00077c1670 */
[----:B------:R-:W-:Y:S05]  /*a6d0*/  @P6 BRA `(.L_x_291) ;  /* 0x00000004005c6947 */ /* 0x000fea0003800000 */
[----:B------:R-:W-:Y:S01]  /*a6e0*/  IMAD.SHL.U32 R15, R7, 0x100, RZ ;  /* 0x00000100070f7824 */ /* 0x000fe200078e00ff */
[----:B------:R-:W-:Y:S01]  /*a6f0*/  SHF.L.U32 R18, R9, 0x7, RZ ;  /* 0x0000000709127819 */ /* 0x000fe200000006ff */
[----:B------:R-:W-:Y:S01]  /*a700*/  IMAD.MOV.U32 R20, RZ, RZ, RZ ;  /* 0x000000ffff147224 */ /* 0x000fe200078e00ff */
[----:B------:R-:W-:Y:S01]  /*a710*/  MOV R4, R10 ;  /* 0x0000000a00047202 */ /* 0x000fe20000000f00 */
[----:B------:R-:W-:Y:S01]  /*a720*/  IMAD.MOV.U32 R5, RZ, RZ, R0 ;  /* 0x000000ffff057224 */ /* 0x000fe200078e0000 */
[----:B------:R-:W-:-:S07]  /*a730*/  MOV R6, R12 ;  /* 0x0000000c00067202 */ /* 0x000fce0000000f00 */
.L_x_295:
[----:B------:R-:W0:Y:S01]  /*a740*/  S2R R14, SR_CgaCtaId ;  /* 0x00000000000e7919 */ /* 0x000e220000008800 */
[----:B------:R-:W-:Y:S01]  /*a750*/  MOV R7, 0x400 ;  /* 0x0000040000077802 */ /* 0x000fe20000000f00 */
[----:B------:R-:W1:Y:S03]  /*a760*/  @!P2 LDC R9, c[0x0][0x500] ;  /* 0x00014000ff09ab82 */ /* 0x000e660000000800 */
[----:B0-----:R-:W-:Y:S02]  /*a770*/  LEA R21, R14, R7, 0x18 ;  /* 0x000000070e157211 */ /* 0x001fe400078ec0ff */
[----:B------:R-:W-:-:S03]  /*a780*/  SHF.L.U32 R7, R5, 0x1f, RZ ;  /* 0x0000001f05077819 */ /* 0x000fc600000006ff */
[----:B------:R-:W-:-:S04]  /*a790*/  IMAD R14, R6, 0x8, R21 ;  /* 0x00000008060e7824 */ /* 0x000fc800078e0215 */
[----:B------:R-:W0:Y:S02]  /*a7a0*/  SYNCS.PHASECHK.TRANS64.TRYWAIT P1, [R14+URZ+0x18], R7 ;  /* 0x000018070e0075a7 */ /* 0x000e24000802017f */
[----:B01----:R-:W-:Y:S05]  /*a7b0*/  @!P1 BRA `(.L_x_292) ;  /* 0x0000000c00d89947 */ /* 0x003fea0003800000 */
.L_x_311:
[----:B0-----:R-:W-:Y:S01]  /*a7c0*/  PRMT R7, R11, 0x9910, RZ ;  /* 0x000099100b077816 */ /* 0x001fe200000000ff */
[----:B------:R0:W-:Y:S03]  /*a7d0*/  @!P2 SYNCS.ARRIVE.TRANS64 RZ, [R14+URZ], R9 ;  /* 0x000000090effa9a7 */ /* 0x0001e6000800003f */
[----:B------:R-:W-:-:S13]  /*a7e0*/  ISETP.NE.AND P1, PT, R7, 0x2, PT ;  /* 0x000000020700780c */ /* 0x000fda0003f25270 */
[----:B0-----:R-:W-:Y:S05]  /*a7f0*/  @P1 BRA `(.L_x_293) ;  /* 0x0000000000041947 */ /* 0x001fea0003800000 */
[----:B------:R-:W-:Y:S01]  /*a800*/  BPT.TRAP 0x1 ;  /* 0x000000040000795c */ /* 0x000fe20000300000 */
.L_x_293:
[----:B------:R-:W-:Y:S05]  /*a810*/  @P0 BRA `(.L_x_294) ;  /* 0x0000000000040947 */ /* 0x000fea0003800000 */
[----:B------:R-:W-:Y:S01]  /*a820*/  BPT.TRAP 0x1 ;  /* 0x000000040000795c */ /* 0x000fe20000300000 */
.L_x_294:
[----:B------:R-:W-:Y:S01]  /*a830*/  R2UR UR56, R21 ;  /* 0x00000000153872ca */ /* 0x000fe200000e0000 */
[----:B------:R-:W-:Y:S01]  /*a840*/  UIADD3 UR30, UP0, UR22, 0xf0, URZ ;  /* 0x000000f0161e7890 */ /* 0x000fe2000ff1e03f */
[----:B------:R-:W-:Y:S01]  /*a850*/  LEA R21, R6, R21, 0x11 ;  /* 0x0000001506157211 */ /* 0x000fe200078e88ff */
[----:B------:R-:W-:Y:S01]  /*a860*/  UIADD3 UR6, UP1, UR22, 0x1f0, URZ ;  /* 0x000001f016067890 */ /* 0x000fe2000ff3e03f */
[----:B------:R-:W-:Y:S01]  /*a870*/  R2UR UR10, R20 ;  /* 0x00000000140a72ca */ /* 0x000fe200000e0000 */
[----:B------:R-:W-:Y:S01]  /*a880*/  UIADD3.X UR31, URZ, UR23, URZ, UP0, !UPT ;  /* 0x000000173f1f7290 */ /* 0x000fe200087fe43f */
[----:B------:R-:W-:Y:S01]  /*a890*/  R2UR UR32, R21 ;  /* 0x00000000152072ca */ /* 0x000fe200000e0000 */
[----:B------:R-:W-:Y:S01]  /*a8a0*/  UMOV UR4, 0x0 ;  /* 0x0000000000047882 */ /* 0x000fe20000000000 */
[----:B------:R-:W-:Y:S01]  /*a8b0*/  R2UR UR16, R6 ;  /* 0x00000000061072ca */ /* 0x000fe200000e0000 */
[----:B------:R-:W-:Y:S01]  /*a8c0*/  UMOV UR5, 0x10000000 ;  /* 0x1000000000057882 */ /* 0x000fe20000000000 */
[----:B------:R-:W-:Y:S01]  /*a8d0*/  R2UR UR9, R14 ;  /* 0x000000000e0972ca */ /* 0x000fe200000e0000 */
[----:B------:R-:W-:Y:S01]  /*a8e0*/  UIADD3.X UR7, URZ, UR23, URZ, UP1, !UPT ;  /* 0x000000173f077290 */ /* 0x000fe20008ffe43f */
[----:B------:R-:W-:Y:S01]  /*a8f0*/  R2UR UR11, R15 ;  /* 0x000000000f0b72ca */ /* 0x000fe200000e0000 */
[----:B------:R-:W-:Y:S01]  /*a900*/  UIADD3 UR56, UR56, 0x60100, URZ ;  /* 0x0006010038387890 */ /* 0x000fe2000fffe03f */
[----:B------:R-:W-:Y:S01]  /*a910*/  R2UR UR12, R8 ;  /* 0x00000000080c72ca */ /* 0x000fe200000e0000 */
[----:B------:R-:W-:Y:S01]  /*a920*/  VIADD R6, R6, 0x1 ;  /* 0x0000000106067836 */ /* 0x000fe20000000000 */
[----:B------:R-:W-:Y:S01]  /*a930*/  R2UR UR59, R18 ;  /* 0x00000000123b72ca */ /* 0x000fe200000e0000 */
[----:B------:R-:W-:Y:S01]  /*a940*/  UIADD3 UR50, UR10, 0x20, URZ ;  /* 0x000000200a327890 */ /* 0x000fe2000fffe03f */
[----:B------:R-:W-:Y:S01]  /*a950*/  IADD3 R4, R4, -0x1, RZ ;  /* 0xffffffff04047810 */ /* 0x000fe20007ffe0ff */
[----:B------:R-:W-:Y:S01]  /*a960*/  UIADD3 UR8, UR32, 0x100, URZ ;  /* 0x0000010020087890 */ /* 0x000fe2000fffe03f */
[----:B------:R-:W-:Y:S01]  /*a970*/  ISETP.NE.AND P1, PT, R6, 0x3, PT ;  /* 0x000000030600780c */ /* 0x000fe20003f25270 */
[----:B------:R-:W-:Y:S01]  /*a980*/  UIADD3 UR48, UR32, 0x8100, URZ ;  /* 0x0000810020307890 */ /* 0x000fe2000fffe03f */
[----:B------:R-:W-:Y:S01]  /*a990*/  ISETP.GT.AND P3, PT, R4, 0x1, PT ;  /* 0x000000010400780c */ /* 0x000fe20003f64270 */
[----:B------:R-:W-:Y:S01]  /*a9a0*/  ULEA UR56, UR16, UR56, 0x10 ;  /* 0x0000003810387291 */ /* 0x000fe2000f8e803f */
[----:B------:R-:W-:Y:S01]  /*a9b0*/  SEL R14, RZ, 0x1, P1 ;  /* 0x00000001ff0e7807 */ /* 0x000fe20000800000 */
[----:B------:R-:W-:Y:S01]  /*a9c0*/  UIADD3 UR42, UR10, 0x40, URZ ;  /* 0x000000400a2a7890 */ /* 0x000fe2000fffe03f */
[----:B------:R-:W-:Y:S01]  /*a9d0*/  VIADD R20, R20, 0x80 ;  /* 0x0000008014147836 */ /* 0x000fe20000000000 */
[----:B------:R-:W-:Y:S01]  /*a9e0*/  UIADD3 UR40, UR32, 0x10100, URZ ;  /* 0x0001010020287890 */ /* 0x000fe2000fffe03f */
[----:B------:R0:W-:Y:S01]  /*a9f0*/  UTMALDG.3D [UR8], [UR30], desc[UR4] ;  /* 0x000004081e0075b4 */ /* 0x0001e20008011000 */
[----:B------:R-:W-:Y:S01]  /*aa00*/  UIADD3 UR34, UR10, 0x60, URZ ;  /* 0x000000600a227890 */ /* 0x000fe2000fffe03f */
[----:B------:R-:W-:Y:S01]  /*aa10*/  LOP3.LUT R5, R5, R14, RZ, 0x3c, !PT ;  /* 0x0000000e05057212 */ /* 0x000fe200078e3cff */
[----:B------:R-:W-:Y:S01]  /*aa20*/  UIADD3 UR32, UR32, 0x18100, URZ ;  /* 0x0001810020207890 */ /* 0x000fe2000fffe03f */
[----:B------:R-:W-:Y:S01]  /*aa30*/  SEL R6, R6, RZ, P1 ;  /* 0x000000ff06067207 */ /* 0x000fe20000800000 */
[----:B------:R-:W-:-:S02]  /*aa40*/  UIADD3 UR24, UR56, 0x4000, URZ ;  /* 0x0000400038187890 */ /* 0x000fc4000fffe03f */
[----:B------:R-:W-:Y:S01]  /*aa50*/  UIADD3 UR16, UR56, 0x8000, URZ ;  /* 0x0000800038107890 */ /* 0x000fe2000fffe03f */
[----:B------:R-:W-:Y:S01]  /*aa60*/  UMOV UR49, UR9 ;  /* 0x0000000900317c82 */ /* 0x000fe20008000000 */
        /* <DEDUP_REMOVED lines=8> */
[----:B------:R1:W-:Y:S01]  /*aaf0*/  UTMALDG.3D [UR48], [UR30], desc[UR4] ;  /* 0x000004301e0075b4 */ /* 0x0003e20008011000 */
[----:B------:R-:W-:Y:S01]  /*ab00*/  UMOV UR57, UR9 ;  /* 0x0000000900397c82 */ /* 0x000fe20008000000 */
[----:B------:R-:W-:Y:S01]  /*ab10*/  UMOV UR58, UR10 ;  /* 0x0000000a003a7c82 */ /* 0x000fe20008000000 */
[----:B------:R-:W-:Y:S01]  /*ab20*/  UMOV UR60, UR12 ;  /* 0x0000000c003c7c82 */ /* 0x000fe20008000000 */
[----:B------:R-:W-:Y:S01]  /*ab30*/  UMOV UR25, UR9 ;  /* 0x0000000900197c82 */ /* 0x000fe20008000000 */
[----:B------:R-:W-:Y:S01]  /*ab40*/  UMOV UR27, UR59 ;  /* 0x0000003b001b7c82 */ /* 0x000fe20008000000 */
[----:B0-----:R-:W-:Y:S01]  /*ab50*/  UIADD3 UR8, UR56, 0xc000, URZ ;  /* 0x0000c00038087890 */ /* 0x001fe2000fffe03f */
[----:B------:R1:W-:Y:S01]  /*ab60*/  UTMALDG.3D [UR40], [UR30], desc[UR4] ;  /* 0x000004281e0075b4 */ /* 0x0003e20008011000 */
        /* <DEDUP_REMOVED lines=9> */
[----:B------:R1:W-:Y:S01]  /*ac00*/  UTMALDG.3D [UR56], [UR6], desc[UR4] ;  /* 0x00000438060075b4 */ /* 0x0003e20008011000 */
[----:B------:R1:W-:Y:S01]  /*ac10*/  UTMALDG.3D [UR24], [UR6], desc[UR4] ;  /* 0x00000418060075b4 */ /* 0x0003e20008011000 */
[----:B------:R1:W-:Y:S01]  /*ac20*/  UTMALDG.3D [UR16], [UR6], desc[UR4] ;  /* 0x00000410060075b4 */ /* 0x0003e20008011000 */
[----:B------:R1:W-:Y:S02]  /*ac30*/  UTMALDG.3D [UR8], [UR6], desc[UR4] ;  /* 0x00000408060075b4 */ /* 0x0003e40008011000 */
[----:B-1----:R-:W-:Y:S05]  /*ac40*/  @P3 BRA `(.L_x_295) ;  /* 0xfffffff800bc3947 */ /* 0x002fea000383ffff */
.L_x_291:
[----:B------:R-:W-:Y:S05]  /*ac50*/  BSYNC B1 ;  /* 0x0000000000017941 */ /* 0x000fea0003800000 */
.L_x_290:
[----:B------:R-:W-:Y:S01]  /*ac60*/  LOP3.LUT P3, RZ, R13, 0xff, RZ, 0xc0, !PT ;  /* 0x000000ff0dff7812 */ /* 0x000fe2000786c0ff */
[----:B------:R-:W-:Y:S01]  /*ac70*/  ULDC.64 UR4, c[0x0][0x650] ;  /* 0x0001940000047ab9 */ /* 0x000fe20000000a00 */
[----:B------:R-:W-:Y:S01]  /*ac80*/  IADD3 R12, R3, R12, RZ ;  /* 0x0000000c030c7210 */ /* 0x000fe20007ffe0ff */
[----:B------:R-:W-:Y:S01]  /*ac90*/  BSSY B1, `(.L_x_296) ;  /* 0x000006b000017945 */ /* 0x000fe20003800000 */
[----:B------:R-:W-:Y:S01]  /*aca0*/  IADD3 R16, P4, R16, UR14, RZ ;  /* 0x0000000e10107c10 */ /* 0x000fe2000ff9e0ff */
[----:B------:R-:W-:Y:S01]  /*acb0*/  IMAD.MOV.U32 R8, RZ, RZ, -0x1 ;  /* 0xffffffffff087424 */ /* 0x000fe200078e00ff */
[----:B------:R-:W-:Y:S02]  /*acc0*/  ISETP.GT.U32.AND P1, PT, R12, 0x2, PT ;  /* 0x000000020c00780c */ /* 0x000fe40003f24070 */
[----:B------:R-:W-:Y:S02]  /*acd0*/  IADD3.X R17, R17, UR37, RZ, P4, !PT ;  /* 0x0000002511117c10 */ /* 0x000fe4000a7fe4ff */
[----:B------:R-:W-:-:S02]  /*ace0*/  ISETP.LT.U32.AND P1, PT, R3, 0x3, P1 ;  /* 0x000000030300780c */ /* 0x000fc40000f21070 */
[----:B------:R-:W-:Y:S01]  /*acf0*/  MOV R9, 0xffffffff ;  /* 0xffffffff00097802 */ /* 0x000fe20000000f00 */
[----:B------:R-:W0:Y:S01]  /*ad00*/  @P3 S2R R5, SR_CgaCtaId ;  /* 0x0000000000053919 */ /* 0x000e220000008800 */
[----:B------:R-:W-:Y:S02]  /*ad10*/  @P3 MOV R4, 0x400 ;  /* 0x0000040000043802 */ /* 0x000fe40000000f00 */
[----:B------:R-:W-:Y:S02]  /*ad20*/  PRMT R13, RZ, 0x7610, R13 ;  /* 0x00007610ff0d7816 */ /* 0x000fe4000000000d */
[----:B0-----:R-:W-:Y:S01]  /*ad30*/  @P3 LEA R6, R5, R4, 0x18 ;  /* 0x0000000405063211 */ /* 0x001fe200078ec0ff */
[----:B------:R-:W-:-:S03]  /*ad40*/  IMAD.WIDE.U32 R4, R12, -0x55555555, RZ ;  /* 0xaaaaaaab0c047825 */ /* 0x000fc600078e00ff */
[----:B------:R0:W-:Y:S01]  /*ad50*/  @P3 SYNCS.ARRIVE.TRANS64.A1T0 RZ, [R6+URZ+0x48], RZ ;  /* 0x000048ff06ff39a7 */ /* 0x0001e2000810003f */
[----:B------:R-:W-:Y:S02]  /*ad60*/  ISETP.GE.U32.AND P3, PT, R3, 0x3, PT ;  /* 0x000000030300780c */ /* 0x000fe40003f66070 */
[----:B------:R-:W-:Y:S02]  /*ad70*/  SHF.R.U32.HI R7, RZ, 0x1, R5 ;  /* 0x00000001ff077819 */ /* 0x000fe40000011605 */
[----:B------:R-:W-:Y:S02]  /*ad80*/  SEL R5, RZ, 0x1, !P1 ;  /* 0x00000001ff057807 */ /* 0x000fe40004800000 */
[----:B------:R-:W-:Y:S01]  /*ad90*/  ISETP.GE.U32.AND P1, PT, R16, UR4, PT ;  /* 0x0000000410007c0c */ /* 0x000fe2000bf26070 */
[----:B------:R-:W-:Y:S01]  /*ada0*/  IMAD R12, R7, -0x3, R12 ;  /* 0xfffffffd070c7824 */ /* 0x000fe200078e020c */
[----:B------:R-:W-:Y:S02]  /*adb0*/  LOP3.LUT R0, R0, R5, RZ, 0x3c, !PT ;  /* 0x0000000500007212 */ /* 0x000fe400078e3cff */
[----:B------:R-:W-:-:S02]  /*adc0*/  ISETP.GE.U32.AND.EX P1, PT, R17, UR5, PT, P1 ;  /* 0x0000000511007c0c */ /* 0x000fc4000bf26110 */
[----:B------:R-:W-:Y:S02]  /*add0*/  PRMT R4, RZ, 0x7610, R4 ;  /* 0x00007610ff047816 */ /* 0x000fe40000000004 */
[----:B------:R-:W-:Y:S01]  /*ade0*/  @P3 LOP3.LUT R0, R0, 0x1, R7, 0x78, !PT ;  /* 0x0000000100003812 */ /* 0x000fe200078e7807 */
[----:B------:R-:W-:-:S08]  /*adf0*/  IMAD.MOV.U32 R7, RZ, RZ, -0x1 ;  /* 0xffffffffff077424 */ /* 0x000fd000078e00ff */
[----:B0-----:R-:W-:Y:S05]  /*ae00*/  @P1 BRA `(.L_x_297) ;  /* 0x00000004004c1947 */ /* 0x001fea0003800000 */
[----:B------:R-:W-:Y:S01]  /*ae10*/  ULDC.64 UR4, c[0x0][0x628] ;  /* 0x00018a0000047ab9 */ /* 0x000fe20000000a00 */
[----:B------:R-:W0:Y:S01]  /*ae20*/  S2R R15, SR_CTAID.X ;  /* 0x00000000000f7919 */ /* 0x000e220000002500 */
[----:B------:R-:W-:Y:S01]  /*ae30*/  ISETP.NE.U32.AND P1, PT, RZ, UR4, PT ;  /* 0x00000004ff007c0c */ /* 0x000fe2000bf25070 */
[----:B------:R-:W-:Y:S01]  /*ae40*/  ULDC UR7, c[0x0][0x630] ;  /* 0x00018c0000077ab9 */ /* 0x000fe20000000800 */
[----:B------:R-:W-:Y:S01]  /*ae50*/  MOV R4, R16 ;  /* 0x0000001000047202 */ /* 0x000fe20000000f00 */
[----:B------:R-:W1:Y:S01]  /*ae60*/  S2R R14, SR_CTAID.Y ;  /* 0x00000000000e7919 */ /* 0x000e620000002600 */
[----:B------:R-:W-:Y:S01]  /*ae70*/  ISETP.NE.AND.EX P1, PT, RZ, UR5, PT, P1 ;  /* 0x00000005ff007c0c */ /* 0x000fe2000bf25310 */
[----:B------:R-:W-:-:S12]  /*ae80*/  IMAD.MOV.U32 R5, RZ, RZ, R17 ;  /* 0x000000ffff057224 */ /* 0x000fd800078e0011 */
[----:B------:R-:W-:Y:S05]  /*ae90*/  @!P1 BRA `(.L_x_298) ;  /* 0x0000000000289947 */ /* 0x000fea0003800000 */
[----:B------:R-:W-:Y:S02]  /*aea0*/  ULDC UR6, c[0x0][0x634] ;  /* 0x00018d0000067ab9 */ /* 0x000fe40000000800 */
[----:B------:R-:W-:-:S04]  /*aeb0*/  IADD3 R9, P1, R16, UR6, RZ ;  /* 0x0000000610097c10 */ /* 0x000fc8000ff3e0ff */
[----:B------:R-:W-:-:S05]  /*aec0*/  IADD3.X R21, RZ, R17, RZ, P1, !PT ;  /* 0x00000011ff157210 */ /* 0x000fca0000ffe4ff */
[----:B------:R-:W-:-:S04]  /*aed0*/  IMAD.WIDE.U32 R6, R21, UR4, RZ ;  /* 0x0000000415067c25 */ /* 0x000fc8000f8e00ff */
[----:B------:R-:W-:-:S04]  /*aee0*/  IMAD.WIDE.U32 R6, P1, R9, UR5, R6 ;  /* 0x0000000509067c25 */ /* 0x000fc8000f820006 */
[----:B------:R-:W-:Y:S01]  /*aef0*/  IMAD.WIDE.U32 R8, R9, UR4, RZ ;  /* 0x0000000409087c25 */ /* 0x000fe2000f8e00ff */
[----:B------:R-:W-:-:S03]  /*af00*/  MOV R4, R7 ;  /* 0x0000000700047202 */ /* 0x000fc60000000f00 */
[----:B------:R-:W-:Y:S01]  /*af10*/  IMAD.X R5, RZ, RZ, RZ, P1 ;  /* 0x000000ffff057224 */ /* 0x000fe200008e06ff */
[----:B------:R-:W-:-:S05]  /*af20*/  IADD3 RZ, P1, R9, R6, RZ ;  /* 0x0000000609ff7210 */ /* 0x000fca0007f3e0ff */
[----:B------:R-:W-:-:S08]  /*af30*/  IMAD.WIDE.U32.X R4, R21, UR5, R4, P1 ;  /* 0x0000000515047c25 */ /* 0x000fd000088e0404 */
.L_x_298:
[--C-:B------:R-:W-:Y:S01]  /*af40*/  SHF.R.U64 R8, R4, UR7, R5.reuse ;  /* 0x0000000704087c19 */ /* 0x100fe20008001205 */
[----:B------:R-:W-:Y:S01]  /*af50*/  ULDC.64 UR4, c[0x0][0x620] ;  /* 0x0001880000047ab9 */ /* 0x000fe20000000a00 */
[----:B------:R-:W-:Y:S01]  /*af60*/  SHF.R.U32.HI R4, RZ, UR7, R5 ;  /* 0x00000007ff047c19 */ /* 0x000fe20008011605 */
[----:B------:R-:W2:Y:S01]  /*af70*/  LDC R24, c[0x0][0x144] ;  /* 0x00005100ff187b82 */ /* 0x000ea20000000800 */
[----:B------:R-:W-:Y:S01]  /*af80*/  IADD3 R7, P1, RZ, -R8, RZ ;  /* 0x80000008ff077210 */ /* 0x000fe20007f3e0ff */
[----:B------:R-:W-:Y:S01]  /*af90*/  ULDC.64 UR8, c[0x0][0x640] ;  /* 0x0001900000087ab9 */ /* 0x000fe20000000a00 */
[----:B0-----:R-:W-:Y:S01]  /*afa0*/  I2FP.F32.U32 R9, R15 ;  /* 0x0000000f00097245 */ /* 0x001fe20000201000 */
[----:B------:R-:W-:Y:S02]  /*afb0*/  ULDC UR6, c[0x0][0x608] ;  /* 0x0001820000067ab9 */ /* 0x000fe40000000800 */
[----:B------:R-:W-:Y:S01]  /*afc0*/  IMAD.X R4, RZ, RZ, ~R4, P1 ;  /* 0x000000ffff047224 */ /* 0x000fe200008e0e04 */
[----:B------:R-:W-:Y:S01]  /*afd0*/  ISETP.NE.U32.AND P1, PT, RZ, UR8, PT ;  /* 0x00000008ff007c0c */ /* 0x000fe2000bf25070 */
[----:B------:R-:W0:Y:S02]  /*afe0*/  LDC R21, c[0x0][0x148] ;  /* 0x00005200ff157b82 */ /* 0x000e240000000800 */
[----:B------:R-:W-:Y:S01]  /*aff0*/  IMAD R6, R4, UR4, RZ ;  /* 0x0000000404067c24 */ /* 0x000fe2000f8e02ff */
[----:B------:R-:W-:Y:S01]  /*b000*/  ISETP.NE.AND.EX P1, PT, RZ, UR9, PT, P1 ;  /* 0x00000009ff007c0c */ /* 0x000fe2000bf25310 */
[----:B------:R-:W-:Y:S01]  /*b010*/  IMAD.WIDE.U32 R4, R7, UR4, R16 ;  /* 0x0000000407047c25 */ /* 0x000fe2000f8e0010 */
[----:B------:R-:W-:-:S03]  /*b020*/  ULDC UR4, c[0x0][0x150] ;  /* 0x0000540000047ab9 */ /* 0x000fc60000000800 */
[----:B------:R-:W-:Y:S02]  /*b030*/  IMAD R7, R7, UR5, R6 ;  /* 0x0000000507077c24 */ /* 0x000fe4000f8e0206 */
[----:B------:R-:W-:Y:S01]  /*b040*/  FMUL R6, R9, UR4 ;  /* 0x0000000409067c20 */ /* 0x000fe20008400000 */
[----:B------:R-:W-:Y:S01]  /*b050*/  ULDC UR4, c[0x0][0x618] ;  /* 0x0001860000047ab9 */ /* 0x000fe20000000800 */
[----:B------:R-:W-:Y:S01]  /*b060*/  ULDC UR5, c[0x0][0x154] ;  /* 0x0000550000057ab9 */ /* 0x000fe20000000800 */
[----:B------:R-:W-:-:S03]  /*b070*/  IADD3 R5, R5, R7, RZ ;  /* 0x0000000705057210 */ /* 0x000fc60007ffe0ff */
[----:B------:R-:W3:Y:S01]  /*b080*/  F2I.U32.TRUNC.NTZ R6, R6 ;  /* 0x0000000600067305 */ /* 0x000ee2000020f000 */
[----:B------:R-:W-:Y:S02]  /*b090*/  SHF.R.U64 R9, R4, UR4, R5 ;  /* 0x0000000404097c19 */ /* 0x000fe40008001205 */
[----:B-1----:R-:W-:-:S05]  /*b0a0*/  I2FP.F32.U32 R4, R14 ;  /* 0x0000000e00047245 */ /* 0x002fca0000201000 */
[----:B------:R-:W-:Y:S01]  /*b0b0*/  FMUL R22, R4, UR5 ;  /* 0x0000000504167c20 */ /* 0x000fe20008400000 */
[----:B------:R-:W-:Y:S01]  /*b0c0*/  SHF.R.U32.HI R4, RZ, UR4, R5 ;  /* 0x00000004ff047c19 */ /* 0x000fe20008011605 */
[----:B------:R-:W-:-:S03]  /*b0d0*/  ULDC UR4, c[0x0][0x658] ;  /* 0x0001960000047ab9 */ /* 0x000fc60000000800 */
[--C-:B------:R-:W-:Y:S01]  /*b0e0*/  SHF.R.U32.HI R5, RZ, UR6, R4.reuse ;  /* 0x00000006ff057c19 */ /* 0x100fe20008011604 */
[----:B------:R-:W1:Y:S01]  /*b0f0*/  F2I.U32.TRUNC.NTZ R22, R22 ;  /* 0x0000001600167305 */ /* 0x000e62000020f000 */
[----:B------:R-:W-:Y:S01]  /*b100*/  SHF.R.U64 R20, R9, UR6, R4 ;  /* 0x0000000609147c19 */ /* 0x000fe20008001204 */
[----:B---3--:R-:W-:Y:S01]  /*b110*/  IMAD.MOV R6, RZ, RZ, -R6 ;  /* 0x000000ffff067224 */ /* 0x008fe200078e0a06 */
[--C-:B------:R-:W-:Y:S02]  /*b120*/  SHF.R.U32.HI R23, RZ, UR4, R5.reuse ;  /* 0x00000004ff177c19 */ /* 0x100fe40008011605 */
[----:B------:R-:W-:Y:S01]  /*b130*/  SHF.R.U64 R18, R20, UR4, R5 ;  /* 0x0000000414127c19 */ /* 0x000fe20008001205 */
[----:B--2---:R-:W-:Y:S02]  /*b140*/  IMAD R15, R24, R6, R15 ;  /* 0x00000006180f7224 */ /* 0x004fe400078e020f */
[----:B------:R-:W-:Y:S01]  /*b150*/  IMAD.MOV.U32 R5, RZ, RZ, R23 ;  /* 0x000000ffff057224 */ /* 0x000fe200078e0017 */
[----:B------:R-:W-:Y:S01]  /*b160*/  MOV R4, R18 ;  /* 0x0000001200047202 */ /* 0x000fe20000000f00 */
[----:B------:R-:W-:Y:S06]  /*b170*/  @!P1 BRA `(.L_x_299) ;  /* 0x0000000000289947 */ /* 0x000fec0003800000 */
[----:B------:R-:W-:Y:S02]  /*b180*/  ULDC UR4, c[0x0][0x64c] ;  /* 0x0001930000047ab9 */ /* 0x000fe40000000800 */
[----:B------:R-:W-:-:S04]  /*b190*/  IADD3 R5, P1, R18, UR4, RZ ;  /* 0x0000000412057c10 */ /* 0x000fc8000ff3e0ff */
[----:B------:R-:W-:-:S05]  /*b1a0*/  IADD3.X R23, RZ, R23, RZ, P1, !PT ;  /* 0x00000017ff177210 */ /* 0x000fca0000ffe4ff */
[----:B------:R-:W-:-:S04]  /*b1b0*/  IMAD.WIDE.U32 R6, R23, UR8, RZ ;  /* 0x0000000817067c25 */ /* 0x000fc8000f8e00ff */
[----:B------:R-:W-:-:S04]  /*b1c0*/  IMAD.WIDE.U32 R6, P1, R5, UR9, R6 ;  /* 0x0000000905067c25 */ /* 0x000fc8000f820006 */
[----:B------:R-:W-:Y:S01]  /*b1d0*/  IMAD.WIDE.U32 R4, R5, UR8, RZ ;  /* 0x0000000805047c25 */ /* 0x000fe2000f8e00ff */
[----:B------:R-:W-:-:S04]  /*b1e0*/  MOV R4, R7 ;  /* 0x0000000700047202 */ /* 0x000fc80000000f00 */
[----:B------:R-:W-:Y:S01]  /*b1f0*/  IADD3 RZ, P3, R5, R6, RZ ;  /* 0x0000000605ff7210 */ /* 0x000fe20007f7e0ff */
[----:B------:R-:W-:-:S04]  /*b200*/  IMAD.X R5, RZ, RZ, RZ, P1 ;  /* 0x000000ffff057224 */ /* 0x000fc800008e06ff */
[----:B------:R-:W-:-:S08]  /*b210*/  IMAD.WIDE.U32.X R4, R23, UR9, R4, P3 ;  /* 0x0000000917047c25 */ /* 0x000fd000098e0404 */
.L_x_299:
[----:B------:R-:W-:Y:S01]  /*b220*/  ISETP.NE.AND P1, PT, R2, 0x1, PT ;  /* 0x000000010200780c */ /* 0x000fe20003f25270 */
[----:B------:R-:W-:Y:S01]  /*b230*/  ULDC UR4, c[0x0][0x648] ;  /* 0x0001920000047ab9 */ /* 0x000fe20000000800 */
[----:B------:R-:W-:Y:S01]  /*b240*/  LOP3.LUT R20, R20, UR29, RZ, 0xc0, !PT ;  /* 0x0000001d14147c12 */ /* 0x000fe2000f8ec0ff */
[----:B-1----:R-:W-:Y:S01]  /*b250*/  IMAD.MOV R22, RZ, RZ, -R22 ;  /* 0x000000ffff167224 */ /* 0x002fe200078e0a16 */
[----:B------:R-:W-:Y:S01]  /*b260*/  SHF.R.U64 R5, R4, UR4, R5 ;  /* 0x0000000404057c19 */ /* 0x000fe20008001205 */
[----:B------:R-:W-:Y:S01]  /*b270*/  ULDC UR4, c[0x0][0x638] ;  /* 0x00018e0000047ab9 */ /* 0x000fe20000000800 */
[----:B------:R-:W-:Y:S01]  /*b280*/  LOP3.LUT R9, R9, UR13, RZ, 0xc0, !PT ;  /* 0x0000000d09097c12 */ /* 0x000fe2000f8ec0ff */
[----:B------:R-:W-:Y:S01]  /*b290*/  ULDC UR5, c[0x0][0x610] ;  /* 0x0001840000057ab9 */ /* 0x000fe20000000800 */
[C---:B------:R-:W-:Y:S01]  /*b2a0*/  IADD3 R7, -R5.reuse, RZ, RZ ;  /* 0x000000ff05077210 */ /* 0x040fe20007ffe1ff */
[----:B------:R-:W-:Y:S02]  /*b2b0*/  IMAD R20, R5, UR21, R20 ;  /* 0x0000001505147c24 */ /* 0x000fe4000f8e0214 */
[----:B------:R-:W-:-:S02]  /*b2c0*/  IMAD.MOV.U32 R4, RZ, RZ, 0x1 ;  /* 0x00000001ff047424 */ /* 0x000fc400078e00ff */
[----:B0-----:R-:W-:Y:S02]  /*b2d0*/  @P1 IMAD R15, R21, R22, R14 ;  /* 0x00000016150f1224 */ /* 0x001fe400078e020e */
[----:B------:R-:W-:Y:S01]  /*b2e0*/  IMAD R18, R7, UR4, R18 ;  /* 0x0000000407127c24 */ /* 0x000fe2000f8e0212 */
[----:B------:R-:W-:Y:S01]  /*b2f0*/  ULDC UR4, c[0x0][0x600] ;  /* 0x0001800000047ab9 */ /* 0x000fe20000000800 */
[----:B------:R-:W-:Y:S02]  /*b300*/  IMAD R15, R20, UR5, R15 ;  /* 0x00000005140f7c24 */ /* 0x000fe4000f8e020f */
[----:B------:R-:W-:-:S05]  /*b310*/  IMAD R18, R18, UR4, R9 ;  /* 0x0000000412127c24 */ /* 0x000fca000f8e0209 */
[----:B------:R-:W-:Y:S02]  /*b320*/  SEL R9, R18, R15, !P1 ;  /* 0x0000000f12097207 */ /* 0x000fe40004800000 */
[----:B------:R-:W-:-:S07]  /*b330*/  SEL R7, R15, R18, !P1 ;  /* 0x000000120f077207 */ /* 0x000fce0004800000 */
.L_x_297:
[----:B------:R-:W-:Y:S05]  /*b340*/  BSYNC B1 ;  /* 0x0000000000017941 */ /* 0x000fea0003800000 */
.L_x_296:
[----:B------:R-:W-:-:S13]  /*b350*/  LOP3.LUT P1, RZ, R4, 0xff, RZ, 0xc0, !PT ;  /* 0x000000ff04ff7812 */ /* 0x000fda000782c0ff */
[----:B------:R-:W-:Y:S05]  /*b360*/  @P1 BRA `(.L_x_300) ;  /* 0xfffffff000c01947 */ /* 0x000fea000383ffff */
[----:B------:R-:W-:Y:S05]  /*b370*/  BSYNC B0 ;  /* 0x0000000000007941 */ /* 0x000fea0003800000 */
.L_x_288:
[----:B------:R-:W-:-:S03]  /*b380*/  UMOV UR4, 0xffffffff ;  /* 0xffffffff00047882 */ /* 0x000fc60000000000 */
[----:B------:R-:W-:Y:S05]  /*b390*/  BRA.DIV UR4, `(.L_x_301) ;  /* 0x0000000204f47947 */ /* 0x000fea000b800000 */
[----:B------:R-:W-:-:S13]  /*b3a0*/  ELECT P6, URZ, PT ;  /* 0x00000000003f782f */ /* 0x000fda00038c0000 */
.L_x_314:
[----:B------:R-:W-:Y:S04]  /*b3b0*/  BSSY B0, `(.L_x_302) ;  /* 0x0000022000007945 */ /* 0x000fe80003800000 */
[----:B------:R-:W-:Y:S05]  /*b3c0*/  @!P6 BRA `(.L_x_303) ;  /* 0x000000000080e947 */ /* 0x000fea0003800000 */
[----:B------:R-:W-:-:S04]  /*b3d0*/  LOP3.LUT R19, R19, 0x2, RZ, 0xfc, !PT ;  /* 0x0000000213137812 */ /* 0x000fc800078efcff */
[----:B------:R-:W-:-:S13]  /*b3e0*/  ISETP.NE.AND P0, PT, R19, 0x3, PT ;  /* 0x000000031300780c */ /* 0x000fda0003f05270 */
[----:B------:R-:W-:Y:S05]  /*b3f0*/  @!P0 BRA `(.L_x_304) ;  /* 0x0000000000048947 */ /* 0x000fea0003800000 */
[----:B------:R-:W-:Y:S01]  /*b400*/  BPT.TRAP 0x1 ;  /* 0x000000040000795c */ /* 0x000fe20000300000 */
.L_x_304:
[----:B------:R-:W0:Y:S01]  /*b410*/  S2R R3, SR_CgaCtaId ;  /* 0x0000000000037919 */ /* 0x000e220000008800 */
[----:B------:R-:W-:-:S04]  /*b420*/  MOV R2, 0x400 ;  /* 0x0000040000027802 */ /* 0x000fc80000000f00 */
[----:B0-----:R-:W-:Y:S02]  /*b430*/  LEA R3, R3, R2, 0x18 ;  /* 0x0000000203037211 */ /* 0x001fe400078ec0ff */
[----:B------:R-:W-:Y:S02]  /*b440*/  SHF.L.U32 R2, R0, 0x1f, RZ ;  /* 0x0000001f00027819 */ /* 0x000fe400000006ff */
[----:B------:R-:W-:-:S05]  /*b450*/  IADD3 R3, R3, 0x18, RZ ;  /* 0x0000001803037810 */ /* 0x000fca0007ffe0ff */
[C---:B------:R-:W-:Y:S01]  /*b460*/  IMAD R7, R12.reuse, 0x8, R3 ;  /* 0x000000080c077824 */ /* 0x040fe200078e0203 */
[----:B------:R-:W-:-:S03]  /*b470*/  IADD3 R12, R12, 0x1, RZ ;  /* 0x000000010c0c7810 */ /* 0x000fc60007ffe0ff */
[----:B------:R-:W0:Y:S01]  /*b480*/  SYNCS.PHASECHK.TRANS64.TRYWAIT P0, [R7+URZ], R2 ;  /* 0x00000002070075a7 */ /* 0x000e22000800017f */
[----:B------:R-:W-:-:S04]  /*b490*/  ISETP.NE.AND P1, PT, R12, 0x3, PT ;  /* 0x000000030c00780c */ /* 0x000fc80003f25270 */
[----:B------:R-:W-:Y:S02]  /*b4a0*/  SEL R5, RZ, 0x1, P1 ;  /* 0x00000001ff057807 */ /* 0x000fe40000800000 */
[----:B------:R-:W-:Y:S02]  /*b4b0*/  SEL R12, R12, RZ, P1 ;  /* 0x000000ff0c0c7207 */ /* 0x000fe40000800000 */
[----:B------:R-:W-:-:S03]  /*b4c0*/  LOP3.LUT R5, R0, R5, RZ, 0x3c, !PT ;  /* 0x0000000500057212 */ /* 0x000fc600078e3cff */
[----:B------:R-:W-:Y:S01]  /*b4d0*/  IMAD R9, R12, 0x8, R3 ;  /* 0x000000080c097824 */ /* 0x000fe200078e0203 */
[----:B------:R-:W-:Y:S01]  /*b4e0*/  SHF.L.U32 R4, R5, 0x1f, RZ ;  /* 0x0000001f05047819 */ /* 0x000fe200000006ff */
[----:B0-----:R-:W-:Y:S06]  /*b4f0*/  @!P0 BRA `(.L_x_305) ;  /* 0x0000000000bc8947 */ /* 0x001fec0003800000 */
.L_x_315:
[----:B------:R-:W1:Y:S01]  /*b500*/  SYNCS.PHASECHK.TRANS64.TRYWAIT P0, [R9+URZ], R4 ;  /* 0x00000004090075a7 */ /* 0x000e62000800017f */
[----:B------:R-:W-:-:S04]  /*b510*/  IADD3 R0, R12, 0x1, RZ ;  /* 0x000000010c007810 */ /* 0x000fc80007ffe0ff */
[----:B------:R-:W-:-:S04]  /*b520*/  ISETP.NE.AND P1, PT, R0, 0x3, PT ;  /* 0x000000030000780c */ /* 0x000fc80003f25270 */
[----:B0-----:R-:W-:Y:S02]  /*b530*/  SEL R2, RZ, 0x1, P1 ;  /* 0x00000001ff027807 */ /* 0x001fe40000800000 */
[----:B------:R-:W-:Y:S02]  /*b540*/  SEL R0, R0, RZ, P1 ;  /* 0x000000ff00007207 */ /* 0x000fe40000800000 */
[----:B------:R-:W-:Y:S01]  /*b550*/  LOP3.LUT R2, R5, R2, RZ, 0x3c, !PT ;  /* 0x0000000205027212 */ /* 0x000fe200078e3cff */
[----:B-1----:R-:W-:Y:S06]  /*b560*/  @!P0 BRA `(.L_x_306) ;  /* 0x0000000000b48947 */ /* 0x002fec0003800000 */
.L_x_316:
[----:B------:R-:W-:Y:S01]  /*b570*/  IMAD R3, R0, 0x8, R3 ;  /* 0x0000000800037824 */ /* 0x000fe200078e0203 */
[----:B------:R-:W-:-:S07]  /*b580*/  SHF.L.U32 R0, R2, 0x1f, RZ ;  /* 0x0000001f02007819 */ /* 0x000fce00000006ff */
.L_x_307:
[----:B-1----:R1:W2:Y:S02]  /*b590*/  SYNCS.PHASECHK.TRANS64.TRYWAIT P0, [R3+URZ], R0 ;  /* 0x00000000030075a7 */ /* 0x0022a4000800017f */
[----:B--2---:R-:W-:Y:S05]  /*b5a0*/  @!P0 NANOSLEEP.SYNCS 0x989680 ;  /* 0x009896800000895d */ /* 0x004fea0003900000 */
[----:B------:R-:W2:Y:S02]  /*b5b0*/  @!P0 SYNCS.PHASECHK.TRANS64 P0, [R3+URZ], R0 ;  /* 0x00000000030085a7 */ /* 0x000ea4000800007f */
[----:B--2---:R-:W-:Y:S05]  /*b5c0*/  @!P0 BRA `(.L_x_307) ;  /* 0xfffffffc00f08947 */ /* 0x004fea000383ffff */
.L_x_303:
[----:B------:R-:W-:Y:S05]  /*b5d0*/  BSYNC B0 ;  /* 0x0000000000007941 */ /* 0x000fea0003800000 */
.L_x_302:
[----:B------:R-:W-:Y:S05]  /*b5e0*/  EXIT ;  /* 0x000000000000794d */ /* 0x000fea0003800000 */
.L_x_17:
[----:B---3--:R3:W4:Y:S02]  /*b5f0*/  SYNCS.PHASECHK.TRANS64.TRYWAIT P1, [R3+URZ], R0 ;  /* 0x00000000030075a7 */ /* 0x008724000802017f */
[----:B----4-:R-:W-:Y:S05]  /*b600*/  @!P1 NANOSLEEP.SYNCS 0x989680 ;  /* 0x009896800000995d */ /* 0x010fea0003900000 */
[----:B------:R-:W4:Y:S02]  /*b610*/  @!P1 SYNCS.PHASECHK.TRANS64 P1, [R3+URZ], R0 ;  /* 0x00000000030095a7 */ /* 0x000f24000802007f */
[----:B----4-:R-:W-:Y:S05]  /*b620*/  @!P1 BRA `(.L_x_17) ;  /* 0xfffffffc00f09947 */ /* 0x010fea000383ffff */
[----:B------:R-:W-:Y:S05]  /*b630*/  BRA `(.L_x_16) ;  /* 0xffffff5800ec7947 */ /* 0x000fea000383ffff */
.L_x_22:
[----:B-1----:R-:W-:-:S04]  /*b640*/  MOV R4, UR9 ;  /* 0x0000000900047c02 */ /* 0x002fc80008000f00 */
[----:B------:R1:W2:Y:S03]  /*b650*/  SYNCS.PHASECHK.TRANS64.TRYWAIT P1, [R4+URZ], R3 ;  /* 0x00000003040075a7 */ /* 0x0002a6000802017f */
[----:B--2---:R-:W-:Y:S05]  /*b660*/  @!P1 NANOSLEEP.SYNCS 0x989680 ;  /* 0x009896800000995d */ /* 0x004fea0003900000 */
[----:B------:R-:W2:Y:S02]  /*b670*/  @!P1 SYNCS.PHASECHK.TRANS64 P1, [R4+URZ], R3 ;  /* 0x00000003040095a7 */ /* 0x000ea4000802007f */
[----:B--2---:R-:W-:Y:S05]  /*b680*/  @!P1 BRA `(.L_x_22) ;  /* 0xfffffffc00ec9947 */ /* 0x004fea000383ffff */
[----:B------:R-:W-:Y:S05]  /*b690*/  BRA `(.L_x_21) ;  /* 0xffffff6800607947 */ /* 0x000fea000383ffff */
.L_x_289:
[----:B------:R-:W-:Y:S01]  /*b6a0*/  BSSY B1, `(.L_x_308) ;  /* 0x0000006000017945 */ /* 0x000fe20003800000 */
[----:B------:R-:W-:-:S07]  /*b6b0*/  IMAD.MOV.U32 R15, RZ, RZ, -0x1 ;  /* 0xffffffffff0f7424 */ /* 0x000fce00078e00ff */
[----:B------:R-:W-:Y:S05]  /*b6c0*/  WARPSYNC.COLLECTIVE R15, `(.L_x_309) ;  /* 0x000000000f0c7348 */ /* 0x000fea0003c00000 */
[----:B------:R-:W-:Y:S02]  /*b6d0*/  ELECT P6, UR62, PT ;  /* 0x00000000003e782f */ /* 0x000fe400038c0000 */
[----:B------:R-:W-:Y:S01]  /*b6e0*/  MOV R14, UR62 ;  /* 0x0000003e000e7c02 */ /* 0x000fe20008000f00 */
[----:B------:R-:W-:Y:S10]  /*b6f0*/  ENDCOLLECTIVE ;  /* 0x000000000000791b */ /* 0x000ff40003800000 */
.L_x_309:
[----:B------:R-:W-:Y:S05]  /*b700*/  BSYNC B1 ;  /* 0x0000000000017941 */ /* 0x000fea0003800000 */
.L_x_308:
[----:B------:R-:W-:Y:S05]  /*b710*/  BRA `(.L_x_310) ;  /* 0xffffffec00e07947 */ /* 0x000fea000383ffff */
.L_x_292:
[----:B0-----:R0:W1:Y:S02]  /*b720*/  SYNCS.PHASECHK.TRANS64.TRYWAIT P1, [R14+URZ+0x18], R7 ;  /* 0x000018070e0075a7 */ /* 0x001064000802017f */
[----:B-1----:R-:W-:Y:S05]  /*b730*/  @!P1 NANOSLEEP.SYNCS 0x989680 ;  /* 0x009896800000995d */ /* 0x002fea0003900000 */
[----:B------:R-:W1:Y:S02]  /*b740*/  @!P1 SYNCS.PHASECHK.TRANS64 P1, [R14+URZ+0x18], R7 ;  /* 0x000018070e0095a7 */ /* 0x000e64000802007f */
[----:B-1----:R-:W-:Y:S05]  /*b750*/  @!P1 BRA `(.L_x_292) ;  /* 0xfffffffc00f09947 */ /* 0x002fea000383ffff */
[----:B------:R-:W-:Y:S05]  /*b760*/  BRA `(.L_x_311) ;  /* 0xfffffff000147947 */ /* 0x000fea000383ffff */
.L_x_301:
[----:B------:R-:W-:Y:S01]  /*b770*/  BSSY B0, `(.L_x_312) ;  /* 0x0000006000007945 */ /* 0x000fe20003800000 */
[----:B------:R-:W-:-:S07]  /*b780*/  MOV R15, 0xffffffff ;  /* 0xffffffff000f7802 */ /* 0x000fce0000000f00 */
[----:B------:R-:W-:Y:S05]  /*b790*/  WARPSYNC.COLLECTIVE R15, `(.L_x_313) ;  /* 0x000000000f0c7348 */ /* 0x000fea0003c00000 */
[----:B------:R-:W-:Y:S02]  /*b7a0*/  ELECT P6, UR62, PT ;  /* 0x00000000003e782f */ /* 0x000fe400038c0000 */
[----:B------:R-:W-:Y:S01]  /*b7b0*/  MOV R14, UR62 ;  /* 0x0000003e000e7c02 */ /* 0x000fe20008000f00 */
[----:B------:R-:W-:Y:S10]  /*b7c0*/  ENDCOLLECTIVE ;  /* 0x000000000000791b */ /* 0x000ff40003800000 */
.L_x_313:
[----:B------:R-:W-:Y:S05]  /*b7d0*/  BSYNC B0 ;  /* 0x0000000000007941 */ /* 0x000fea0003800000 */
.L_x_312:
[----:B------:R-:W-:Y:S05]  /*b7e0*/  BRA `(.L_x_314) ;  /* 0xfffffff800f07947 */ /* 0x000fea000383ffff */
.L_x_305:
[----:B0-----:R0:W1:Y:S02]  /*b7f0*/  SYNCS.PHASECHK.TRANS64.TRYWAIT P0, [R7+URZ], R2 ;  /* 0x00000002070075a7 */ /* 0x001064000800017f */
[----:B-1----:R-:W-:Y:S05]  /*b800*/  @!P0 NANOSLEEP.SYNCS 0x989680 ;  /* 0x009896800000895d */ /* 0x002fea0003900000 */
[----:B------:R-:W1:Y:S02]  /*b810*/  @!P0 SYNCS.PHASECHK.TRANS64 P0, [R7+URZ], R2 ;  /* 0x00000002070085a7 */ /* 0x000e64000800007f */
[----:B-1----:R-:W-:Y:S05]  /*b820*/  @!P0 BRA `(.L_x_305) ;  /* 0xfffffffc00f08947 */ /* 0x002fea000383ffff */
[----:B------:R-:W-:Y:S05]  /*b830*/  BRA `(.L_x_315) ;  /* 0xfffffffc00307947 */ /* 0x000fea000383ffff */
.L_x_306:
[----:B0-----:R0:W1:Y:S02]  /*b840*/  SYNCS.PHASECHK.TRANS64.TRYWAIT P0, [R9+URZ], R4 ;  /* 0x00000004090075a7 */ /* 0x001064000800017f */
[----:B-1----:R-:W-:Y:S05]  /*b850*/  @!P0 NANOSLEEP.SYNCS 0x989680 ;  /* 0x009896800000895d */ /* 0x002fea0003900000 */
[----:B------:R-:W1:Y:S02]  /*b860*/  @!P0 SYNCS.PHASECHK.TRANS64 P0, [R9+URZ], R4 ;  /* 0x00000004090085a7 */ /* 0x000e64000800007f */
[----:B-1----:R-:W-:Y:S05]  /*b870*/  @!P0 BRA `(.L_x_306) ;  /* 0xfffffffc00f08947 */ /* 0x002fea000383ffff */
[----:B------:R-:W-:Y:S05]  /*b880*/  BRA `(.L_x_316) ;  /* 0xfffffffc00387947 */ /* 0x000fea000383ffff */
.L_x_317:
[----:B------:R-:W-:-:S00]  /*b890*/  BRA `(.L_x_317) ;  /* 0xfffffffc00fc7947 */ /* 0x000fc0000383ffff */
[----:B------:R-:W-:-:S00]  /*b8a0*/  NOP ;  /* 0x0000000000007918 */ /* 0x000fc00000000000 */
        /* <DEDUP_REMOVED lines=13> */
.L_x_318:


//--------------------- .nv.global.init           --------------------------
	.section	.nv.global.init,"aw",@progbits
.nv.global.init:
	.type		$str$22,@object
	.size		$str$22,($str$23 - $str$22)
$str$22:
        /*0000*/ 	.byte	0x6b, 0x5f, 0x74, 0x69, 0x6c, 0x65, 0x5f, 0x63, 0x6f, 0x75, 0x6e, 0x74, 0x20, 0x3e, 0x3d, 0x20
        /*0010*/ 	.byte	0x31, 0x00
	.type		$str$23,@object
	.size		$str$23,(__unnamed_1 - $str$23)
$str$23:
        /*0012*/ 	.byte	0x2f, 0x74, 0x6d, 0x70, 0x2f, 0x63, 0x75, 0x74, 0x6c, 0x61, 0x73, 0x73, 0x5f, 0x73, 0x77, 0x65
        /*0022*/ 	.byte	0x65, 0x70, 0x5f, 0x73, 0x72, 0x63, 0x2f, 0x69, 0x6e, 0x63, 0x6c, 0x75, 0x64, 0x65, 0x2f, 0x63
        /*0032*/ 	.byte	0x75, 0x74, 0x6c, 0x61, 0x73, 0x73, 0x2f, 0x67, 0x65, 0x6d, 0x6d, 0x2f, 0x63, 0x6f, 0x6c, 0x6c
        /*0042*/ 	.byte	0x65, 0x63, 0x74, 0x69, 0x76, 0x65, 0x2f, 0x73, 0x6d, 0x39, 0x30, 0x5f, 0x6d, 0x6d, 0x61, 0x5f
        /*0052*/ 	.byte	0x74, 0x6d, 0x61, 0x5f, 0x67, 0x6d, 0x6d, 0x61, 0x5f, 0x73, 0x73, 0x5f, 0x77, 0x61, 0x72, 0x70
        /*0062*/ 	.byte	0x73, 0x70, 0x65, 0x63, 0x69, 0x61, 0x6c, 0x69, 0x7a, 0x65, 0x64, 0x2e, 0x68, 0x70, 0x70, 0x00
	.type		__unnamed_1,@object
	.size		__unnamed_1,(.L_0 - __unnamed_1)
__unnamed_1:
        /*0072*/ 	.byte	0x76, 0x6f, 0x69, 0x64, 0x20, 0x63, 0x75, 0x74, 0x6c, 0x61, 0x73, 0x73, 0x3a, 0x3a, 0x67, 0x65
        /* <DEDUP_REMOVED lines=175> */
        /*0b72*/ 	.byte	0x74, 0x69, 0x74, 0x79, 0x5d, 0x00
.L_0:


//--------------------- .nv.shared._ZN7cutlass13device_kernelINS_4gemm6kernel13GemmUniversalIN4cute5tupleIJiiiiEEENS1_10collective13CollectiveMmaINS1_34MainloopSm90TmaGmmaWarpSpecializedILi3ENS5_IJNS4_1CILi1EEESB_SB_EEENS1_35KernelTmaWarpSpecializedCooperativeEEENS5_IJNSA_ILi256EEENSA_ILi128EEESG_EEEfNS5_IJlSB_lEEEfSI_NS4_8TiledMMAINS4_8MMA_AtomIJNS4_4SM904GMMA30MMA_64x128x8_F32TF32TF32_SS_TNILNSM_7ScaleInE1ELSO_1EEEEEENS4_6LayoutINS5_IJNSA_ILi2EEESB_SB_EEENS5_IJSB_NSA_ILi0EEESU_EEEEENS5_IJNS4_10UnderscoreESX_SX_EEEEENS4_13SM90_TMA_LOADENS4_14ComposedLayoutINS4_7SwizzleILi3ELi4ELi3EEENS4_18smem_ptr_flag_bitsILi32EEENSR_INS5_IJNSA_ILi8EEENSA_ILi32EEEEEENS5_IJS17_SB_EEEEEEEvNS4_8identityES10_S1B_vS1C_EENS_8epilogue10collective6detail29Sm90TmaWarpSpecializedAdapterINS1F_15DefaultEpilogueIfSI_SI_NS1E_6thread17LinearCombinationIfLi1EffLNS1J_9ScaleType4KindE0ELNS_15FloatRoundStyleE2EfEENS1_15EpilogueDefaultEEEEEvvEEEEvNT_6ParamsE --------------------------
	.section	.nv.shared._ZN7cutlass13device_kernelINS_4gemm6kernel13GemmUniversalIN4cute5tupleIJiiiiEEENS1_10collective13CollectiveMmaINS1_34MainloopSm90TmaGmmaWarpSpecializedILi3ENS5_IJNS4_1CILi1EEESB_SB_EEENS1_35KernelTmaWarpSpecializedCooperativeEEENS5_IJNSA_ILi256EEENSA_ILi128EEESG_EEEfNS5_IJlSB_lEEEfSI_NS4_8TiledMMAINS4_8MMA_AtomIJNS4_4SM904GMMA30MMA_64x128x8_F32TF32TF32_SS_TNILNSM_7ScaleInE1ELSO_1EEEEEENS4_6LayoutINS5_IJNSA_ILi2EEESB_SB_EEENS5_IJSB_NSA_ILi0EEESU_EEEEENS5_IJNS4_10UnderscoreESX_SX_EEEEENS4_13SM90_TMA_LOADENS4_14ComposedLayoutINS4_7SwizzleILi3ELi4ELi3EEENS4_18smem_ptr_flag_bitsILi32EEENSR_INS5_IJNSA_ILi8EEENSA_ILi32EEEEEENS5_IJS17_SB_EEEEEEEvNS4_8identityES10_S1B_vS1C_EENS_8epilogue10collective6detail29Sm90TmaWarpSpecializedAdapterINS1F_15DefaultEpilogueIfSI_SI_NS1E_6thread17LinearCombinationIfLi1EffLNS1J_9ScaleType4KindE0ELNS_15FloatRoundStyleE2EfEENS1_15EpilogueDefaultEEEEEvvEEEEvNT_6ParamsE,"aw",@nobits
	.sectionflags	@""
	.align	16
	.zero		1024


//--------------------- .nv.shared.reserved.0     --------------------------
	.section	.nv.shared.reserved.0,"aw",@nobits
	.weak		__nv_reservedSMEM_offset_0_alias
	.size		__nv_reservedSMEM_offset_0_alias, 0, 0
	.other		__nv_reservedSMEM_offset_0_alias,@"STO_CUDA_RESERVED_SHARED STV_DEFAULT"
__nv_reservedSMEM_offset_0_alias:
	.zero		0


//--------------------- .nv.global                --------------------------
	.section	.nv.global,"aw",@nobits
.nv.global:
	.type		_ZN40_INTERNAL_1c8ee75f_4_k_cu_bca796fc_303414cute1_E,@object
	.size		_ZN40_INTERNAL_1c8ee75f_4_k_cu_bca796fc_303414cute1_E,(_ZN40_INTERNAL_1c8ee75f_4_k_cu_bca796fc_303414cuda3std3__45__cpo6cbeginE - _ZN40_INTERNAL_1c8ee75f_4_k_cu_bca796fc_303414cute1_E)
_ZN40_INTERNAL_1c8ee75f_4_k_cu_bca796fc_303414cute1_E:
	.zero		1
	.type		_ZN40_INTERNAL_1c8ee75f_4_k_cu_bca796fc_303414cuda3std3__45__cpo6cbeginE,@object
	.size		_ZN40_INTERNAL_1c8ee75f_4_k_cu_bca796fc_303414cuda3std3__45__cpo6cbeginE,(_ZN40_INTERNAL_1c8ee75f_4_k_cu_bca796fc_303414cuda3std3__48in_placeE - _ZN40_INTERNAL_1c8ee75f_4_k_cu_bca796fc_303414cuda3std3__45__cpo6cbeginE)
_ZN40_INTERNAL_1c8ee75f_4_k_cu_bca796fc_303414cuda3std3__45__cpo6cbeginE:
	.zero		1
	.type		_ZN40_INTERNAL_1c8ee75f_4_k_cu_bca796fc_303414cuda3std3__48in_placeE,@object
	.size		_ZN40_INTERNAL_1c8ee75f_4_k_cu_bca796fc_303414cuda3std3__48in_placeE,(_ZN40_INTERNAL_1c8ee75f_4_k_cu_bca796fc_303414cuda3std6ranges3__45__cpo9iter_moveE - _ZN40_INTERNAL_1c8ee75f_4_k_cu_bca796fc_303414cuda3std3__48in_placeE)
_ZN40_INTERNAL_1c8ee75f_4_k_cu_bca796fc_303414cuda3std3__48in_placeE:
	.zero		1
	.type		_ZN40_INTERNAL_1c8ee75f_4_k_cu_bca796fc_303414cuda3std6ranges3__45__cpo9iter_moveE,@object
	.size		_ZN40_INTERNAL_1c8ee75f_4_k_cu_bca796fc_303414cuda3std6ranges3__45__cpo9iter_moveE,(_ZN40_INTERNAL_1c8ee75f_4_k_cu_bca796fc_303414cuda3std3__45__cpo5beginE - _ZN40_INTERNAL_1c8ee75f_4_k_cu_bca796fc_303414cuda3std6ranges3__45__cpo9iter_moveE)
_ZN40_INTERNAL_1c8ee75f_4_k_cu_bca796fc_303414cuda3std6ranges3__45__cpo9iter_moveE:
	.zero		1
	.type		_ZN40_INTERNAL_1c8ee75f_4_k_cu_bca796fc_303414cuda3std3__45__cpo5beginE,@object
	.size		_ZN40_INTERNAL_1c8ee75f_4_k_cu_bca796fc_303414cuda3std3__45__cpo5beginE,(_ZN40_INTERNAL_1c8ee75f_4_k_cu_bca796fc_303414cuda3std3__442_GLOBAL__N__1c8ee75f_4_k_cu_bca796fc_303416ignoreE - _ZN40_INTERNAL_1c8ee75f_4_k_cu_bca796fc_303414cuda3std3__45__cpo5beginE)
_ZN40_INTERNAL_1c8ee75f_4_k_cu_bca796fc_303414cuda3std3__45__cpo5beginE:
	.zero		1
	.type		_ZN40_INTERNAL_1c8ee75f_4_k_cu_bca796fc_303414cuda3std3__442_GLOBAL__N__1c8ee75f_4_k_cu_bca796fc_303416ignoreE,@object
	.size		_ZN40_INTERNAL_1c8ee75f_4_k_cu_bca796fc_303414cuda3std3__442_GLOBAL__N__1c8ee75f_4_k_cu_bca796fc_303416ignoreE,(_ZN40_INTERNAL_1c8ee75f_4_k_cu_bca796fc_303414cute7productE - _ZN40_INTERNAL_1c8ee75f_4_k_cu_bca796fc_303414cuda3std3__442_GLOBAL__N__1c8ee75f_4_k_cu_bca796fc_303416ignoreE)
_ZN40_INTERNAL_1c8ee75f_4_k_cu_bca796fc_303414cuda3std3__442_GLOBAL__N__1c8ee75f_4_k_cu_bca796fc_303416ignoreE:
	.zero		1
	.type		_ZN40_INTERNAL_1c8ee75f_4_k_cu_bca796fc_303414cute7productE,@object
	.size		_ZN40_INTERNAL_1c8ee75f_4_k_cu_bca796fc_303414cute7productE,(_ZN40_INTERNAL_1c8ee75f_4_k_cu_bca796fc_303414cuda3std3__45__cpo3endE - _ZN40_INTERNAL_1c8ee75f_4_k_cu_bca796fc_303414cute7productE)
_ZN40_INTERNAL_1c8ee75f_4_k_cu_bca796fc_303414cute7productE:
	.zero		1
	.type		_ZN40_INTERNAL_1c8ee75f_4_k_cu_bca796fc_303414cuda3std3__45__cpo3endE,@object
	.size		_ZN40_INTERNAL_1c8ee75f_4_k_cu_bca796fc_303414cuda3std3__45__cpo3endE,(_ZN40_INTERNAL_1c8ee75f_4_k_cu_bca796fc_303414cuda3std3__419piecewise_constructE - _ZN40_INTERNAL_1c8ee75f_4_k_cu_bca796fc_303414cuda3std3__45__cpo3endE)
_ZN40_INTERNAL_1c8ee75f_4_k_cu_bca796fc_303414cuda3std3__45__cpo3endE:
	.zero		1
	.type		_ZN40_INTERNAL_1c8ee75f_4_k_cu_bca796fc_303414cuda3std3__419piecewise_constructE,@object
	.size		_ZN40_INTERNAL_1c8ee75f_4_k_cu_bca796fc_303414cuda3std3__419piecewise_constructE,(_ZN40_INTERNAL_1c8ee75f_4_k_cu_bca796fc_303414cuda3std3__45__cpo4cendE - _ZN40_INTERNAL_1c8ee75f_4_k_cu_bca796fc_303414cuda3std3__419piecewise_constructE)
_ZN40_INTERNAL_1c8ee75f_4_k_cu_bca796fc_303414cuda3std3__419piecewise_constructE:
	.zero		1
	.type		_ZN40_INTERNAL_1c8ee75f_4_k_cu_bca796fc_303414cuda3std3__45__cpo4cendE,@object
	.size		_ZN40_INTERNAL_1c8ee75f_4_k_cu_bca796fc_303414cuda3std3__45__cpo4cendE,(_ZN40_INTERNAL_1c8ee75f_4_k_cu_bca796fc_303414cuda3std6ranges3__45__cpo4swapE - _ZN40_INTERNAL_1c8ee75f_4_k_cu_bca796fc_303414cuda3std3__45__cpo4cendE)
_ZN40_INTERNAL_1c8ee75f_4_k_cu_bca796fc_303414cuda3std3__45__cpo4cendE:
	.zero		1
	.type		_ZN40_INTERNAL_1c8ee75f_4_k_cu_bca796fc_303414cuda3std6ranges3__45__cpo4swapE,@object
	.size		_ZN40_INTERNAL_1c8ee75f_4_k_cu_bca796fc_303414cuda3std6ranges3__45__cpo4swapE,(.L_8 - _ZN40_INTERNAL_1c8ee75f_4_k_cu_bca796fc_303414cuda3std6ranges3__45__cpo4swapE)
_ZN40_INTERNAL_1c8ee75f_4_k_cu_bca796fc_303414cuda3std6ranges3__45__cpo4swapE:
	.zero		1
.L_8:


//--------------------- .nv.constant0._ZN7cutlass13device_kernelINS_4gemm6kernel13GemmUniversalIN4cute5tupleIJiiiiEEENS1_10collective13CollectiveMmaINS1_34MainloopSm90TmaGmmaWarpSpecializedILi3ENS5_IJNS4_1CILi1EEESB_SB_EEENS1_35KernelTmaWarpSpecializedCooperativeEEENS5_IJNSA_ILi256EEENSA_ILi128EEESG_EEEfNS5_IJlSB_lEEEfSI_NS4_8TiledMMAINS4_8MMA_AtomIJNS4_4SM904GMMA30MMA_64x128x8_F32TF32TF32_SS_TNILNSM_7ScaleInE1ELSO_1EEEEEENS4_6LayoutINS5_IJNSA_ILi2EEESB_SB_EEENS5_IJSB_NSA_ILi0EEESU_EEEEENS5_IJNS4_10UnderscoreESX_SX_EEEEENS4_13SM90_TMA_LOADENS4_14ComposedLayoutINS4_7SwizzleILi3ELi4ELi3EEENS4_18smem_ptr_flag_bitsILi32EEENSR_INS5_IJNSA_ILi8EEENSA_ILi32EEEEEENS5_IJS17_SB_EEEEEEEvNS4_8identityES10_S1B_vS1C_EENS_8epilogue10collective6detail29Sm90TmaWarpSpecializedAdapterINS1F_15DefaultEpilogueIfSI_SI_NS1E_6thread17LinearCombinationIfLi1EffLNS1J_9ScaleType4KindE0ELNS_15FloatRoundStyleE2EfEENS1_15EpilogueDefaultEEEEEvvEEEEvNT_6ParamsE --------------------------
	.section	.nv.constant0._ZN7cutlass13device_kernelINS_4gemm6kernel13GemmUniversalIN4cute5tupleIJiiiiEEENS1_10collective13CollectiveMmaINS1_34MainloopSm90TmaGmmaWarpSpecializedILi3ENS5_IJNS4_1CILi1EEESB_SB_EEENS1_35KernelTmaWarpSpecializedCooperativeEEENS5_IJNSA_ILi256EEENSA_ILi128EEESG_EEEfNS5_IJlSB_lEEEfSI_NS4_8TiledMMAINS4_8MMA_AtomIJNS4_4SM904GMMA30MMA_64x128x8_F32TF32TF32_SS_TNILNSM_7ScaleInE1ELSO_1EEEEEENS4_6LayoutINS5_IJNSA_ILi2EEESB_SB_EEENS5_IJSB_NSA_ILi0EEESU_EEEEENS5_IJNS4_10UnderscoreESX_SX_EEEEENS4_13SM90_TMA_LOADENS4_14ComposedLayoutINS4_7SwizzleILi3ELi4ELi3EEENS4_18smem_ptr_flag_bitsILi32EEENSR_INS5_IJNSA_ILi8EEENSA_ILi32EEEEEENS5_IJS17_SB_EEEEEEEvNS4_8identityES10_S1B_vS1C_EENS_8epilogue10collective6detail29Sm90TmaWarpSpecializedAdapterINS1F_15DefaultEpilogueIfSI_SI_NS1E_6thread17LinearCombinationIfLi1EffLNS1J_9ScaleType4KindE0ELNS_15FloatRoundStyleE2EfEENS1_15EpilogueDefaultEEEEEvvEEEEvNT_6ParamsE,"a",@progbits
	.sectionflags	@""
	.align	4
.nv.constant0._ZN7cutlass13device_kernelINS_4gemm6kernel13GemmUniversalIN4cute5tupleIJiiiiEEENS1_10collective13CollectiveMmaINS1_34MainloopSm90TmaGmmaWarpSpecializedILi3ENS5_IJNS4_1CILi1EEESB_SB_EEENS1_35KernelTmaWarpSpecializedCooperativeEEENS5_IJNSA_ILi256EEENSA_ILi128EEESG_EEEfNS5_IJlSB_lEEEfSI_NS4_8TiledMMAINS4_8MMA_AtomIJNS4_4SM904GMMA30MMA_64x128x8_F32TF32TF32_SS_TNILNSM_7ScaleInE1ELSO_1EEEEEENS4_6LayoutINS5_IJNSA_ILi2EEESB_SB_EEENS5_IJSB_NSA_ILi0EEESU_EEEEENS5_IJNS4_10UnderscoreESX_SX_EEEEENS4_13SM90_TMA_LOADENS4_14ComposedLayoutINS4_7SwizzleILi3ELi4ELi3EEENS4_18smem_ptr_flag_bitsILi32EEENSR_INS5_IJNSA_ILi8EEENSA_ILi32EEEEEENS5_IJS17_SB_EEEEEEEvNS4_8identityES10_S1B_vS1C_EENS_8epilogue10collective6detail29Sm90TmaWarpSpecializedAdapterINS1F_15DefaultEpilogueIfSI_SI_NS1E_6thread17LinearCombinationIfLi1EffLNS1J_9ScaleType4KindE0ELNS_15FloatRoundStyleE2EfEENS1_15EpilogueDefaultEEEEEvvEEEEvNT_6ParamsE:
	.zero		1664


//--------------------- SYMBOLS --------------------------

	.type		.nv.reservedSmem.offset0,@object
	.size		.nv.reservedSmem.offset0,0x4
	.type		__assertfail,@function
